//
// Generated by NVIDIA NVVM Compiler
//
// Compiler Build ID: CL-36424714
// Cuda compilation tools, release 13.0, V13.0.88
// Based on NVVM 20.0.0
//

.version 9.0
.target sm_100
.address_size 64

	// .globl	setup_kernel
.global .align 4 .b8 precalc_xorwow_matrix[102400];
.global .align 4 .b8 precalc_xorwow_offset_matrix[102400];
.global .align 4 .b8 mrg32k3aM1[2304];
.global .align 4 .b8 mrg32k3aM2[2304];
.global .align 4 .b8 mrg32k3aM1SubSeq[2016];
.global .align 4 .b8 mrg32k3aM2SubSeq[2016];
.global .align 4 .b8 mrg32k3aM1Seq[2304];
.global .align 4 .b8 mrg32k3aM2Seq[2304];
.const .align 8 .b8 __cr_lgamma_table[72];

.visible .entry setup_kernel(
	.param .u64 .ptr .align 1 setup_kernel_param_0,
	.param .u64 .ptr .align 1 setup_kernel_param_1,
	.param .u32 setup_kernel_param_2
)
{
	.reg .pred 	%p<26>;
	.reg .b32 	%r<421>;
	.reg .b64 	%rd<22>;

	ld.param.u64 	%rd8, [setup_kernel_param_0];
	ld.param.u64 	%rd9, [setup_kernel_param_1];
	ld.param.u32 	%r183, [setup_kernel_param_2];
	mov.u32 	%r184, %ctaid.x;
	mov.u32 	%r185, %ctaid.y;
	mov.u32 	%r186, %nctaid.x;
	mad.lo.s32 	%r187, %r185, %r186, %r184;
	mov.u32 	%r188, %ntid.x;
	mov.u32 	%r189, %ntid.y;
	mov.u32 	%r190, %ntid.z;
	mov.u32 	%r191, %tid.z;
	mov.u32 	%r192, %tid.y;
	mov.u32 	%r193, %tid.x;
	mad.lo.s32 	%r194, %r187, %r190, %r191;
	mad.lo.s32 	%r195, %r194, %r189, %r192;
	mad.lo.s32 	%r1, %r195, %r188, %r193;
	setp.ge.s32 	%p1, %r1, %r183;
	@%p1 bra 	$L__BB0_44;
	cvta.to.global.u64 	%rd10, %rd9;
	cvta.to.global.u64 	%rd11, %rd8;
	cvt.s64.s32 	%rd21, %r1;
	mul.wide.s32 	%rd12, %r1, 4;
	add.s64 	%rd13, %rd10, %rd12;
	ld.global.u32 	%r196, [%rd13];
	mul.wide.s32 	%rd14, %r1, 48;
	add.s64 	%rd2, %rd11, %rd14;
	xor.b32  	%r197, %r196, -1429050551;
	mul.lo.s32 	%r198, %r197, 1099087573;
	setp.gt.s32 	%p2, %r196, -1;
	selp.b32 	%r199, -644748465, -1947113066, %p2;
	add.s32 	%r200, %r199, %r198;
	add.s32 	%r201, %r200, 6615241;
	add.s32 	%r202, %r198, 123456789;
	st.global.v2.u32 	[%rd2], {%r201, %r202};
	xor.b32  	%r203, %r198, 362436069;
	add.s32 	%r204, %r199, 521288629;
	st.global.v2.u32 	[%rd2+8], {%r203, %r204};
	xor.b32  	%r205, %r199, 88675123;
	add.s32 	%r206, %r198, 5783321;
	st.global.v2.u32 	[%rd2+16], {%r205, %r206};
	setp.eq.s32 	%p3, %r1, 0;
	@%p3 bra 	$L__BB0_43;
	mov.b32 	%r327, 0;
	mov.u64 	%rd16, precalc_xorwow_matrix;
$L__BB0_3:
	and.b64  	%rd4, %rd21, 3;
	setp.eq.s64 	%p4, %rd4, 0;
	@%p4 bra 	$L__BB0_42;
	mul.wide.u32 	%rd15, %r327, 3200;
	add.s64 	%rd5, %rd16, %rd15;
	cvt.u32.u64 	%r3, %rd4;
	mov.b32 	%r328, 0;
$L__BB0_5:
	mov.b32 	%r341, 0;
	mov.u32 	%r342, %r341;
	mov.u32 	%r343, %r341;
	mov.u32 	%r344, %r341;
	mov.u32 	%r345, %r341;
	mov.u32 	%r334, %r341;
$L__BB0_6:
	mul.wide.u32 	%rd17, %r334, 4;
	add.s64 	%rd18, %rd2, %rd17;
	ld.global.u32 	%r11, [%rd18+4];
	shl.b32 	%r12, %r334, 5;
	mov.b32 	%r340, 0;
$L__BB0_7:
	.pragma "nounroll";
	shr.u32 	%r211, %r11, %r340;
	and.b32  	%r212, %r211, 1;
	setp.eq.b32 	%p5, %r212, 1;
	not.pred 	%p6, %p5;
	add.s32 	%r213, %r12, %r340;
	mul.lo.s32 	%r214, %r213, 5;
	mul.wide.u32 	%rd19, %r214, 4;
	add.s64 	%rd6, %rd5, %rd19;
	@%p6 bra 	$L__BB0_9;
	ld.global.u32 	%r215, [%rd6];
	xor.b32  	%r345, %r345, %r215;
	ld.global.u32 	%r216, [%rd6+4];
	xor.b32  	%r344, %r344, %r216;
	ld.global.u32 	%r217, [%rd6+8];
	xor.b32  	%r343, %r343, %r217;
	ld.global.u32 	%r218, [%rd6+12];
	xor.b32  	%r342, %r342, %r218;
	ld.global.u32 	%r219, [%rd6+16];
	xor.b32  	%r341, %r341, %r219;
$L__BB0_9:
	and.b32  	%r221, %r211, 2;
	setp.eq.s32 	%p7, %r221, 0;
	@%p7 bra 	$L__BB0_11;
	ld.global.u32 	%r222, [%rd6+20];
	xor.b32  	%r345, %r345, %r222;
	ld.global.u32 	%r223, [%rd6+24];
	xor.b32  	%r344, %r344, %r223;
	ld.global.u32 	%r224, [%rd6+28];
	xor.b32  	%r343, %r343, %r224;
	ld.global.u32 	%r225, [%rd6+32];
	xor.b32  	%r342, %r342, %r225;
	ld.global.u32 	%r226, [%rd6+36];
	xor.b32  	%r341, %r341, %r226;
$L__BB0_11:
	and.b32  	%r228, %r211, 4;
	setp.eq.s32 	%p8, %r228, 0;
	@%p8 bra 	$L__BB0_13;
	ld.global.u32 	%r229, [%rd6+40];
	xor.b32  	%r345, %r345, %r229;
	ld.global.u32 	%r230, [%rd6+44];
	xor.b32  	%r344, %r344, %r230;
	ld.global.u32 	%r231, [%rd6+48];
	xor.b32  	%r343, %r343, %r231;
	ld.global.u32 	%r232, [%rd6+52];
	xor.b32  	%r342, %r342, %r232;
	ld.global.u32 	%r233, [%rd6+56];
	xor.b32  	%r341, %r341, %r233;
$L__BB0_13:
	and.b32  	%r235, %r211, 8;
	setp.eq.s32 	%p9, %r235, 0;
	@%p9 bra 	$L__BB0_15;
	ld.global.u32 	%r236, [%rd6+60];
	xor.b32  	%r345, %r345, %r236;
	ld.global.u32 	%r237, [%rd6+64];
	xor.b32  	%r344, %r344, %r237;
	ld.global.u32 	%r238, [%rd6+68];
	xor.b32  	%r343, %r343, %r238;
	ld.global.u32 	%r239, [%rd6+72];
	xor.b32  	%r342, %r342, %r239;
	ld.global.u32 	%r240, [%rd6+76];
	xor.b32  	%r341, %r341, %r240;
$L__BB0_15:
	and.b32  	%r242, %r211, 16;
	setp.eq.s32 	%p10, %r242, 0;
	@%p10 bra 	$L__BB0_17;
	ld.global.u32 	%r243, [%rd6+80];
	xor.b32  	%r345, %r345, %r243;
	ld.global.u32 	%r244, [%rd6+84];
	xor.b32  	%r344, %r344, %r244;
	ld.global.u32 	%r245, [%rd6+88];
	xor.b32  	%r343, %r343, %r245;
	ld.global.u32 	%r246, [%rd6+92];
	xor.b32  	%r342, %r342, %r246;
	ld.global.u32 	%r247, [%rd6+96];
	xor.b32  	%r341, %r341, %r247;
$L__BB0_17:
	and.b32  	%r249, %r211, 32;
	setp.eq.s32 	%p11, %r249, 0;
	@%p11 bra 	$L__BB0_19;
	ld.global.u32 	%r250, [%rd6+100];
	xor.b32  	%r345, %r345, %r250;
	ld.global.u32 	%r251, [%rd6+104];
	xor.b32  	%r344, %r344, %r251;
	ld.global.u32 	%r252, [%rd6+108];
	xor.b32  	%r343, %r343, %r252;
	ld.global.u32 	%r253, [%rd6+112];
	xor.b32  	%r342, %r342, %r253;
	ld.global.u32 	%r254, [%rd6+116];
	xor.b32  	%r341, %r341, %r254;
$L__BB0_19:
	and.b32  	%r256, %r211, 64;
	setp.eq.s32 	%p12, %r256, 0;
	@%p12 bra 	$L__BB0_21;
	ld.global.u32 	%r257, [%rd6+120];
	xor.b32  	%r345, %r345, %r257;
	ld.global.u32 	%r258, [%rd6+124];
	xor.b32  	%r344, %r344, %r258;
	ld.global.u32 	%r259, [%rd6+128];
	xor.b32  	%r343, %r343, %r259;
	ld.global.u32 	%r260, [%rd6+132];
	xor.b32  	%r342, %r342, %r260;
	ld.global.u32 	%r261, [%rd6+136];
	xor.b32  	%r341, %r341, %r261;
$L__BB0_21:
	and.b32  	%r263, %r211, 128;
	setp.eq.s32 	%p13, %r263, 0;
	@%p13 bra 	$L__BB0_23;
	ld.global.u32 	%r264, [%rd6+140];
	xor.b32  	%r345, %r345, %r264;
	ld.global.u32 	%r265, [%rd6+144];
	xor.b32  	%r344, %r344, %r265;
	ld.global.u32 	%r266, [%rd6+148];
	xor.b32  	%r343, %r343, %r266;
	ld.global.u32 	%r267, [%rd6+152];
	xor.b32  	%r342, %r342, %r267;
	ld.global.u32 	%r268, [%rd6+156];
	xor.b32  	%r341, %r341, %r268;
$L__BB0_23:
	and.b32  	%r270, %r211, 256;
	setp.eq.s32 	%p14, %r270, 0;
	@%p14 bra 	$L__BB0_25;
	ld.global.u32 	%r271, [%rd6+160];
	xor.b32  	%r345, %r345, %r271;
	ld.global.u32 	%r272, [%rd6+164];
	xor.b32  	%r344, %r344, %r272;
	ld.global.u32 	%r273, [%rd6+168];
	xor.b32  	%r343, %r343, %r273;
	ld.global.u32 	%r274, [%rd6+172];
	xor.b32  	%r342, %r342, %r274;
	ld.global.u32 	%r275, [%rd6+176];
	xor.b32  	%r341, %r341, %r275;
$L__BB0_25:
	and.b32  	%r277, %r211, 512;
	setp.eq.s32 	%p15, %r277, 0;
	@%p15 bra 	$L__BB0_27;
	ld.global.u32 	%r278, [%rd6+180];
	xor.b32  	%r345, %r345, %r278;
	ld.global.u32 	%r279, [%rd6+184];
	xor.b32  	%r344, %r344, %r279;
	ld.global.u32 	%r280, [%rd6+188];
	xor.b32  	%r343, %r343, %r280;
	ld.global.u32 	%r281, [%rd6+192];
	xor.b32  	%r342, %r342, %r281;
	ld.global.u32 	%r282, [%rd6+196];
	xor.b32  	%r341, %r341, %r282;
$L__BB0_27:
	and.b32  	%r284, %r211, 1024;
	setp.eq.s32 	%p16, %r284, 0;
	@%p16 bra 	$L__BB0_29;
	ld.global.u32 	%r285, [%rd6+200];
	xor.b32  	%r345, %r345, %r285;
	ld.global.u32 	%r286, [%rd6+204];
	xor.b32  	%r344, %r344, %r286;
	ld.global.u32 	%r287, [%rd6+208];
	xor.b32  	%r343, %r343, %r287;
	ld.global.u32 	%r288, [%rd6+212];
	xor.b32  	%r342, %r342, %r288;
	ld.global.u32 	%r289, [%rd6+216];
	xor.b32  	%r341, %r341, %r289;
$L__BB0_29:
	and.b32  	%r291, %r211, 2048;
	setp.eq.s32 	%p17, %r291, 0;
	@%p17 bra 	$L__BB0_31;
	ld.global.u32 	%r292, [%rd6+220];
	xor.b32  	%r345, %r345, %r292;
	ld.global.u32 	%r293, [%rd6+224];
	xor.b32  	%r344, %r344, %r293;
	ld.global.u32 	%r294, [%rd6+228];
	xor.b32  	%r343, %r343, %r294;
	ld.global.u32 	%r295, [%rd6+232];
	xor.b32  	%r342, %r342, %r295;
	ld.global.u32 	%r296, [%rd6+236];
	xor.b32  	%r341, %r341, %r296;
$L__BB0_31:
	and.b32  	%r298, %r211, 4096;
	setp.eq.s32 	%p18, %r298, 0;
	@%p18 bra 	$L__BB0_33;
	ld.global.u32 	%r299, [%rd6+240];
	xor.b32  	%r345, %r345, %r299;
	ld.global.u32 	%r300, [%rd6+244];
	xor.b32  	%r344, %r344, %r300;
	ld.global.u32 	%r301, [%rd6+248];
	xor.b32  	%r343, %r343, %r301;
	ld.global.u32 	%r302, [%rd6+252];
	xor.b32  	%r342, %r342, %r302;
	ld.global.u32 	%r303, [%rd6+256];
	xor.b32  	%r341, %r341, %r303;
$L__BB0_33:
	and.b32  	%r305, %r211, 8192;
	setp.eq.s32 	%p19, %r305, 0;
	@%p19 bra 	$L__BB0_35;
	ld.global.u32 	%r306, [%rd6+260];
	xor.b32  	%r345, %r345, %r306;
	ld.global.u32 	%r307, [%rd6+264];
	xor.b32  	%r344, %r344, %r307;
	ld.global.u32 	%r308, [%rd6+268];
	xor.b32  	%r343, %r343, %r308;
	ld.global.u32 	%r309, [%rd6+272];
	xor.b32  	%r342, %r342, %r309;
	ld.global.u32 	%r310, [%rd6+276];
	xor.b32  	%r341, %r341, %r310;
$L__BB0_35:
	and.b32  	%r312, %r211, 16384;
	setp.eq.s32 	%p20, %r312, 0;
	@%p20 bra 	$L__BB0_37;
	ld.global.u32 	%r313, [%rd6+280];
	xor.b32  	%r345, %r345, %r313;
	ld.global.u32 	%r314, [%rd6+284];
	xor.b32  	%r344, %r344, %r314;
	ld.global.u32 	%r315, [%rd6+288];
	xor.b32  	%r343, %r343, %r315;
	ld.global.u32 	%r316, [%rd6+292];
	xor.b32  	%r342, %r342, %r316;
	ld.global.u32 	%r317, [%rd6+296];
	xor.b32  	%r341, %r341, %r317;
$L__BB0_37:
	and.b32  	%r319, %r211, 32768;
	setp.eq.s32 	%p21, %r319, 0;
	@%p21 bra 	$L__BB0_39;
	ld.global.u32 	%r320, [%rd6+300];
	xor.b32  	%r345, %r345, %r320;
	ld.global.u32 	%r321, [%rd6+304];
	xor.b32  	%r344, %r344, %r321;
	ld.global.u32 	%r322, [%rd6+308];
	xor.b32  	%r343, %r343, %r322;
	ld.global.u32 	%r323, [%rd6+312];
	xor.b32  	%r342, %r342, %r323;
	ld.global.u32 	%r324, [%rd6+316];
	xor.b32  	%r341, %r341, %r324;
$L__BB0_39:
	add.s32 	%r340, %r340, 16;
	setp.ne.s32 	%p22, %r340, 32;
	@%p22 bra 	$L__BB0_7;
	mad.lo.s32 	%r325, %r334, -31, %r12;
	add.s32 	%r334, %r325, 1;
	setp.ne.s32 	%p23, %r334, 5;
	@%p23 bra 	$L__BB0_6;
	st.global.u32 	[%rd2+4], %r345;
	st.global.u32 	[%rd2+8], %r344;
	st.global.u32 	[%rd2+12], %r343;
	st.global.u32 	[%rd2+16], %r342;
	st.global.u32 	[%rd2+20], %r341;
	add.s32 	%r328, %r328, 1;
	setp.lt.u32 	%p24, %r328, %r3;
	@%p24 bra 	$L__BB0_5;
$L__BB0_42:
	shr.u64 	%rd7, %rd21, 2;
	add.s32 	%r327, %r327, 1;
	setp.gt.u64 	%p25, %rd21, 3;
	mov.u64 	%rd21, %rd7;
	@%p25 bra 	$L__BB0_3;
$L__BB0_43:
	mov.b32 	%r326, 0;
	st.global.v2.u32 	[%rd2+24], {%r326, %r326};
	st.global.u32 	[%rd2+32], %r326;
	mov.b64 	%rd20, 0;
	st.global.u64 	[%rd2+40], %rd20;
$L__BB0_44:
	ret;

}
	// .globl	rgamma_kernel
.visible .entry rgamma_kernel(
	.param .u64 .ptr .align 1 rgamma_kernel_param_0,
	.param .u64 .ptr .align 1 rgamma_kernel_param_1,
	.param .u32 rgamma_kernel_param_2,
	.param .f32 rgamma_kernel_param_3,
	.param .f32 rgamma_kernel_param_4
)
{
	.reg .pred 	%p<60>;
	.reg .b32 	%r<246>;
	.reg .b32 	%f<352>;
	.reg .b64 	%rd<21>;
	.reg .b64 	%fd<157>;

	ld.param.u64 	%rd5, [rgamma_kernel_param_0];
	ld.param.u64 	%rd6, [rgamma_kernel_param_1];
	ld.param.u32 	%r40, [rgamma_kernel_param_2];
	ld.param.f32 	%f31, [rgamma_kernel_param_3];
	ld.param.f32 	%f32, [rgamma_kernel_param_4];
	cvta.to.global.u64 	%rd1, %rd6;
	cvta.to.global.u64 	%rd2, %rd5;
	mov.u32 	%r41, %ctaid.x;
	mov.u32 	%r42, %ctaid.y;
	mov.u32 	%r43, %nctaid.x;
	mad.lo.s32 	%r44, %r42, %r43, %r41;
	mov.u32 	%r45, %ntid.x;
	mov.u32 	%r46, %ntid.y;
	mov.u32 	%r47, %ntid.z;
	mov.u32 	%r48, %tid.z;
	mov.u32 	%r49, %tid.y;
	mov.u32 	%r50, %tid.x;
	mad.lo.s32 	%r51, %r44, %r47, %r48;
	mad.lo.s32 	%r52, %r51, %r46, %r49;
	mad.lo.s32 	%r1, %r52, %r45, %r50;
	setp.ge.s32 	%p1, %r1, %r40;
	@%p1 bra 	$L__BB1_52;
	setp.geu.f32 	%p2, %f31, 0f3F800000;
	@%p2 bra 	$L__BB1_12;
	setp.neu.f32 	%p37, %f31, 0f00000000;
	@%p37 bra 	$L__BB1_4;
	mul.wide.s32 	%rd19, %r1, 4;
	add.s64 	%rd20, %rd1, %rd19;
	mov.b32 	%r229, 0;
	st.global.u32 	[%rd20], %r229;
	bra.uni 	$L__BB1_52;
$L__BB1_4:
	fma.rn.f32 	%f1, %f31, 0f3EBC5AB2, 0f3F800000;
	mul.wide.s32 	%rd16, %r1, 48;
	add.s64 	%rd3, %rd2, %rd16;
	cvt.f64.f32 	%fd143, %f31;
	mov.f64 	%fd144, 0d3FF0000000000000;
	sub.f64 	%fd1, %fd144, %fd143;
	ld.global.u32 	%r230, [%rd3+24];
$L__BB1_5:
	setp.eq.s32 	%p38, %r230, 1;
	@%p38 bra 	$L__BB1_7;
	ld.global.v2.u32 	{%r148, %r149}, [%rd3];
	shr.u32 	%r150, %r149, 2;
	xor.b32  	%r151, %r150, %r149;
	ld.global.v2.u32 	{%r152, %r153}, [%rd3+8];
	ld.global.v2.u32 	{%r154, %r155}, [%rd3+16];
	shl.b32 	%r156, %r155, 4;
	shl.b32 	%r157, %r151, 1;
	xor.b32  	%r158, %r157, %r156;
	xor.b32  	%r159, %r158, %r151;
	xor.b32  	%r160, %r159, %r155;
	add.s32 	%r161, %r148, %r160;
	add.s32 	%r162, %r161, 362437;
	shr.u32 	%r163, %r152, 2;
	xor.b32  	%r164, %r163, %r152;
	st.global.v2.u32 	[%rd3+8], {%r154, %r155};
	shl.b32 	%r165, %r160, 4;
	shl.b32 	%r166, %r164, 1;
	xor.b32  	%r167, %r166, %r165;
	xor.b32  	%r168, %r167, %r164;
	xor.b32  	%r169, %r168, %r160;
	st.global.v2.u32 	[%rd3+16], {%r160, %r169};
	add.s32 	%r170, %r148, 724874;
	st.global.v2.u32 	[%rd3], {%r170, %r153};
	add.s32 	%r171, %r169, %r170;
	cvt.rn.f32.u32 	%f193, %r162;
	fma.rn.f32 	%f194, %f193, 0f2F800000, 0f2F000000;
	cvt.rn.f32.u32 	%f195, %r171;
	fma.rn.f32 	%f196, %f195, 0f30C90FDB, 0f30490FDB;
	setp.lt.f32 	%p39, %f194, 0f00800000;
	mul.f32 	%f197, %f194, 0f4B000000;
	selp.f32 	%f198, %f197, %f194, %p39;
	selp.f32 	%f199, 0fC1B80000, 0f00000000, %p39;
	mov.b32 	%r172, %f198;
	add.s32 	%r173, %r172, -1059760811;
	and.b32  	%r174, %r173, -8388608;
	sub.s32 	%r175, %r172, %r174;
	mov.b32 	%f200, %r175;
	cvt.rn.f32.s32 	%f201, %r174;
	fma.rn.f32 	%f202, %f201, 0f34000000, %f199;
	add.f32 	%f203, %f200, 0fBF800000;
	fma.rn.f32 	%f204, %f203, 0fBE055027, 0f3E1039F6;
	fma.rn.f32 	%f205, %f204, %f203, 0fBDF8CDCC;
	fma.rn.f32 	%f206, %f205, %f203, 0f3E0F2955;
	fma.rn.f32 	%f207, %f206, %f203, 0fBE2AD8B9;
	fma.rn.f32 	%f208, %f207, %f203, 0f3E4CED0B;
	fma.rn.f32 	%f209, %f208, %f203, 0fBE7FFF22;
	fma.rn.f32 	%f210, %f209, %f203, 0f3EAAAA78;
	fma.rn.f32 	%f211, %f210, %f203, 0fBF000000;
	mul.f32 	%f212, %f203, %f211;
	fma.rn.f32 	%f213, %f212, %f203, %f203;
	fma.rn.f32 	%f214, %f202, 0f3F317218, %f213;
	setp.gt.u32 	%p40, %r172, 2139095039;
	fma.rn.f32 	%f215, %f198, 0f7F800000, 0f7F800000;
	selp.f32 	%f216, %f215, %f214, %p40;
	setp.eq.f32 	%p41, %f198, 0f00000000;
	mul.f32 	%f217, %f216, 0fC0000000;
	selp.f32 	%f218, 0f7F800000, %f217, %p41;
	sqrt.rn.f32 	%f219, %f218;
	sin.approx.f32 	%f220, %f196;
	cos.approx.f32 	%f221, %f196;
	mul.f32 	%f347, %f219, %f220;
	mul.f32 	%f222, %f219, %f221;
	st.global.f32 	[%rd3+32], %f222;
	mov.b32 	%r230, 1;
	st.global.u32 	[%rd3+24], %r230;
	bra.uni 	$L__BB1_8;
$L__BB1_7:
	mov.b32 	%r230, 0;
	st.global.u32 	[%rd3+24], %r230;
	ld.global.f32 	%f347, [%rd3+32];
$L__BB1_8:
	mul.f32 	%f5, %f1, %f347;
	setp.ltu.f32 	%p42, %f5, 0f3F800000;
	@%p42 bra 	$L__BB1_10;
	sub.f32 	%f223, %f1, %f5;
	div.rn.f32 	%f224, %f223, %f31;
	setp.lt.f32 	%p43, %f224, 0f00800000;
	mul.f32 	%f225, %f224, 0f4B000000;
	selp.f32 	%f226, %f225, %f224, %p43;
	selp.f32 	%f227, 0fC1B80000, 0f00000000, %p43;
	mov.b32 	%r177, %f226;
	add.s32 	%r178, %r177, -1059760811;
	and.b32  	%r179, %r178, -8388608;
	sub.s32 	%r180, %r177, %r179;
	mov.b32 	%f228, %r180;
	cvt.rn.f32.s32 	%f229, %r179;
	fma.rn.f32 	%f230, %f229, 0f34000000, %f227;
	add.f32 	%f231, %f228, 0fBF800000;
	fma.rn.f32 	%f232, %f231, 0fBE055027, 0f3E1039F6;
	fma.rn.f32 	%f233, %f232, %f231, 0fBDF8CDCC;
	fma.rn.f32 	%f234, %f233, %f231, 0f3E0F2955;
	fma.rn.f32 	%f235, %f234, %f231, 0fBE2AD8B9;
	fma.rn.f32 	%f236, %f235, %f231, 0f3E4CED0B;
	fma.rn.f32 	%f237, %f236, %f231, 0fBE7FFF22;
	fma.rn.f32 	%f238, %f237, %f231, 0f3EAAAA78;
	fma.rn.f32 	%f239, %f238, %f231, 0fBF000000;
	mul.f32 	%f240, %f231, %f239;
	fma.rn.f32 	%f241, %f240, %f231, %f231;
	fma.rn.f32 	%f242, %f230, 0f3F317218, %f241;
	setp.gt.u32 	%p44, %r177, 2139095039;
	fma.rn.f32 	%f243, %f226, 0f7F800000, 0f7F800000;
	selp.f32 	%f244, %f243, %f242, %p44;
	setp.eq.f32 	%p45, %f226, 0f00000000;
	neg.f32 	%f245, %f244;
	selp.f32 	%f348, 0f7F800000, %f245, %p45;
	ld.global.v2.u32 	{%r181, %r182}, [%rd3];
	shr.u32 	%r183, %r182, 2;
	xor.b32  	%r184, %r183, %r182;
	ld.global.v2.u32 	{%r185, %r186}, [%rd3+8];
	ld.global.v2.u32 	{%r187, %r188}, [%rd3+16];
	st.global.v2.u32 	[%rd3+8], {%r186, %r187};
	shl.b32 	%r189, %r188, 4;
	shl.b32 	%r190, %r184, 1;
	xor.b32  	%r191, %r190, %r189;
	xor.b32  	%r192, %r191, %r184;
	xor.b32  	%r193, %r192, %r188;
	st.global.v2.u32 	[%rd3+16], {%r188, %r193};
	add.s32 	%r194, %r181, 362437;
	st.global.v2.u32 	[%rd3], {%r194, %r185};
	add.s32 	%r195, %r193, %r194;
	cvt.rn.f32.u32 	%f246, %r195;
	fma.rn.f32 	%f247, %f246, 0f2F800000, 0f2F000000;
	setp.lt.f32 	%p46, %f247, 0f00800000;
	mul.f32 	%f248, %f247, 0f4B000000;
	selp.f32 	%f249, %f248, %f247, %p46;
	selp.f32 	%f250, 0fC1B80000, 0f00000000, %p46;
	mov.b32 	%r196, %f249;
	add.s32 	%r197, %r196, -1059760811;
	and.b32  	%r198, %r197, -8388608;
	sub.s32 	%r199, %r196, %r198;
	mov.b32 	%f251, %r199;
	cvt.rn.f32.s32 	%f252, %r198;
	fma.rn.f32 	%f253, %f252, 0f34000000, %f250;
	add.f32 	%f254, %f251, 0fBF800000;
	fma.rn.f32 	%f255, %f254, 0fBE055027, 0f3E1039F6;
	fma.rn.f32 	%f256, %f255, %f254, 0fBDF8CDCC;
	fma.rn.f32 	%f257, %f256, %f254, 0f3E0F2955;
	fma.rn.f32 	%f258, %f257, %f254, 0fBE2AD8B9;
	fma.rn.f32 	%f259, %f258, %f254, 0f3E4CED0B;
	fma.rn.f32 	%f260, %f259, %f254, 0fBE7FFF22;
	fma.rn.f32 	%f261, %f260, %f254, 0f3EAAAA78;
	fma.rn.f32 	%f262, %f261, %f254, 0fBF000000;
	mul.f32 	%f263, %f254, %f262;
	fma.rn.f32 	%f264, %f263, %f254, %f254;
	fma.rn.f32 	%f265, %f253, 0f3F317218, %f264;
	setp.gt.u32 	%p47, %r196, 2139095039;
	fma.rn.f32 	%f266, %f249, 0f7F800000, 0f7F800000;
	selp.f32 	%f267, %f266, %f265, %p47;
	setp.eq.f32 	%p48, %f249, 0f00000000;
	selp.f32 	%f268, 0fFF800000, %f267, %p48;
	cvt.f64.f32 	%fd145, %f268;
	setp.lt.f32 	%p49, %f348, 0f00800000;
	mul.f32 	%f269, %f348, 0f4B000000;
	selp.f32 	%f270, %f269, %f348, %p49;
	selp.f32 	%f271, 0fC1B80000, 0f00000000, %p49;
	mov.b32 	%r200, %f270;
	add.s32 	%r201, %r200, -1059760811;
	and.b32  	%r202, %r201, -8388608;
	sub.s32 	%r203, %r200, %r202;
	mov.b32 	%f272, %r203;
	cvt.rn.f32.s32 	%f273, %r202;
	fma.rn.f32 	%f274, %f273, 0f34000000, %f271;
	add.f32 	%f275, %f272, 0fBF800000;
	fma.rn.f32 	%f276, %f275, 0fBE055027, 0f3E1039F6;
	fma.rn.f32 	%f277, %f276, %f275, 0fBDF8CDCC;
	fma.rn.f32 	%f278, %f277, %f275, 0f3E0F2955;
	fma.rn.f32 	%f279, %f278, %f275, 0fBE2AD8B9;
	fma.rn.f32 	%f280, %f279, %f275, 0f3E4CED0B;
	fma.rn.f32 	%f281, %f280, %f275, 0fBE7FFF22;
	fma.rn.f32 	%f282, %f281, %f275, 0f3EAAAA78;
	fma.rn.f32 	%f283, %f282, %f275, 0fBF000000;
	mul.f32 	%f284, %f275, %f283;
	fma.rn.f32 	%f285, %f284, %f275, %f275;
	fma.rn.f32 	%f286, %f274, 0f3F317218, %f285;
	setp.gt.u32 	%p50, %r200, 2139095039;
	fma.rn.f32 	%f287, %f270, 0f7F800000, 0f7F800000;
	selp.f32 	%f288, %f287, %f286, %p50;
	setp.eq.f32 	%p51, %f270, 0f00000000;
	selp.f32 	%f289, 0fFF800000, %f288, %p51;
	cvt.f64.f32 	%fd146, %f289;
	mul.f64 	%fd147, %fd1, %fd146;
	setp.ltu.f64 	%p52, %fd147, %fd145;
	@%p52 bra 	$L__BB1_5;
	bra.uni 	$L__BB1_11;
$L__BB1_10:
	setp.lt.f32 	%p53, %f5, 0f00800000;
	mul.f32 	%f290, %f5, 0f4B000000;
	selp.f32 	%f291, %f290, %f5, %p53;
	selp.f32 	%f292, 0fC1B80000, 0f00000000, %p53;
	mov.b32 	%r204, %f291;
	add.s32 	%r205, %r204, -1059760811;
	and.b32  	%r206, %r205, -8388608;
	sub.s32 	%r207, %r204, %r206;
	mov.b32 	%f293, %r207;
	cvt.rn.f32.s32 	%f294, %r206;
	fma.rn.f32 	%f295, %f294, 0f34000000, %f292;
	add.f32 	%f296, %f293, 0fBF800000;
	fma.rn.f32 	%f297, %f296, 0fBE055027, 0f3E1039F6;
	fma.rn.f32 	%f298, %f297, %f296, 0fBDF8CDCC;
	fma.rn.f32 	%f299, %f298, %f296, 0f3E0F2955;
	fma.rn.f32 	%f300, %f299, %f296, 0fBE2AD8B9;
	fma.rn.f32 	%f301, %f300, %f296, 0f3E4CED0B;
	fma.rn.f32 	%f302, %f301, %f296, 0fBE7FFF22;
	fma.rn.f32 	%f303, %f302, %f296, 0f3EAAAA78;
	fma.rn.f32 	%f304, %f303, %f296, 0fBF000000;
	mul.f32 	%f305, %f296, %f304;
	fma.rn.f32 	%f306, %f305, %f296, %f296;
	fma.rn.f32 	%f307, %f295, 0f3F317218, %f306;
	setp.gt.u32 	%p54, %r204, 2139095039;
	fma.rn.f32 	%f308, %f291, 0f7F800000, 0f7F800000;
	selp.f32 	%f309, %f308, %f307, %p54;
	setp.eq.f32 	%p55, %f291, 0f00000000;
	selp.f32 	%f310, 0fFF800000, %f309, %p55;
	div.rn.f32 	%f311, %f310, %f31;
	fma.rn.f32 	%f312, %f311, 0f3BBB989D, 0f3F000000;
	cvt.sat.f32.f32 	%f313, %f312;
	mov.f32 	%f314, 0f4B400001;
	mov.f32 	%f315, 0f437C0000;
	fma.rm.f32 	%f316, %f313, %f315, %f314;
	add.f32 	%f317, %f316, 0fCB40007F;
	neg.f32 	%f318, %f317;
	fma.rn.f32 	%f319, %f311, 0f3FB8AA3B, %f318;
	fma.rn.f32 	%f320, %f311, 0f32A57060, %f319;
	mov.b32 	%r208, %f316;
	shl.b32 	%r209, %r208, 23;
	mov.b32 	%f321, %r209;
	ex2.approx.ftz.f32 	%f322, %f320;
	mul.f32 	%f348, %f322, %f321;
	ld.global.v2.u32 	{%r210, %r211}, [%rd3];
	shr.u32 	%r212, %r211, 2;
	xor.b32  	%r213, %r212, %r211;
	ld.global.v2.u32 	{%r214, %r215}, [%rd3+8];
	ld.global.v2.u32 	{%r216, %r217}, [%rd3+16];
	st.global.v2.u32 	[%rd3+8], {%r215, %r216};
	shl.b32 	%r218, %r217, 4;
	shl.b32 	%r219, %r213, 1;
	xor.b32  	%r220, %r219, %r218;
	xor.b32  	%r221, %r220, %r213;
	xor.b32  	%r222, %r221, %r217;
	st.global.v2.u32 	[%rd3+16], {%r217, %r222};
	add.s32 	%r223, %r210, 362437;
	st.global.v2.u32 	[%rd3], {%r223, %r214};
	add.s32 	%r224, %r222, %r223;
	cvt.rn.f32.u32 	%f323, %r224;
	fma.rn.f32 	%f324, %f323, 0f2F800000, 0f2F000000;
	setp.lt.f32 	%p56, %f324, 0f00800000;
	mul.f32 	%f325, %f324, 0f4B000000;
	selp.f32 	%f326, %f325, %f324, %p56;
	selp.f32 	%f327, 0fC1B80000, 0f00000000, %p56;
	mov.b32 	%r225, %f326;
	add.s32 	%r226, %r225, -1059760811;
	and.b32  	%r227, %r226, -8388608;
	sub.s32 	%r228, %r225, %r227;
	mov.b32 	%f328, %r228;
	cvt.rn.f32.s32 	%f329, %r227;
	fma.rn.f32 	%f330, %f329, 0f34000000, %f327;
	add.f32 	%f331, %f328, 0fBF800000;
	fma.rn.f32 	%f332, %f331, 0fBE055027, 0f3E1039F6;
	fma.rn.f32 	%f333, %f332, %f331, 0fBDF8CDCC;
	fma.rn.f32 	%f334, %f333, %f331, 0f3E0F2955;
	fma.rn.f32 	%f335, %f334, %f331, 0fBE2AD8B9;
	fma.rn.f32 	%f336, %f335, %f331, 0f3E4CED0B;
	fma.rn.f32 	%f337, %f336, %f331, 0fBE7FFF22;
	fma.rn.f32 	%f338, %f337, %f331, 0f3EAAAA78;
	fma.rn.f32 	%f339, %f338, %f331, 0fBF000000;
	mul.f32 	%f340, %f331, %f339;
	fma.rn.f32 	%f341, %f340, %f331, %f331;
	fma.rn.f32 	%f342, %f330, 0f3F317218, %f341;
	setp.gt.u32 	%p57, %r225, 2139095039;
	fma.rn.f32 	%f343, %f326, 0f7F800000, 0f7F800000;
	selp.f32 	%f344, %f343, %f342, %p57;
	setp.eq.f32 	%p58, %f326, 0f00000000;
	selp.f32 	%f345, 0fFF800000, %f344, %p58;
	setp.gtu.f32 	%p59, %f345, %f348;
	@%p59 bra 	$L__BB1_5;
$L__BB1_11:
	mul.f32 	%f346, %f32, %f348;
	mul.wide.s32 	%rd17, %r1, 4;
	add.s64 	%rd18, %rd1, %rd17;
	st.global.f32 	[%rd18], %f346;
	bra.uni 	$L__BB1_52;
$L__BB1_12:
	add.f32 	%f9, %f31, 0fBF000000;
	sqrt.rn.f32 	%f10, %f9;
	cvt.f64.f32 	%fd2, %f10;
	mul.wide.s32 	%rd7, %r1, 48;
	add.s64 	%rd4, %rd2, %rd7;
	ld.global.u32 	%r53, [%rd4+24];
	setp.eq.s32 	%p3, %r53, 1;
	@%p3 bra 	$L__BB1_14;
	ld.global.v2.u32 	{%r54, %r55}, [%rd4];
	shr.u32 	%r56, %r55, 2;
	xor.b32  	%r57, %r56, %r55;
	ld.global.v2.u32 	{%r58, %r59}, [%rd4+8];
	ld.global.v2.u32 	{%r60, %r61}, [%rd4+16];
	shl.b32 	%r62, %r61, 4;
	shl.b32 	%r63, %r57, 1;
	xor.b32  	%r64, %r63, %r62;
	xor.b32  	%r65, %r64, %r57;
	xor.b32  	%r66, %r65, %r61;
	add.s32 	%r67, %r54, %r66;
	add.s32 	%r68, %r67, 362437;
	shr.u32 	%r69, %r58, 2;
	xor.b32  	%r70, %r69, %r58;
	st.global.v2.u32 	[%rd4+8], {%r60, %r61};
	shl.b32 	%r71, %r66, 4;
	shl.b32 	%r72, %r70, 1;
	xor.b32  	%r73, %r72, %r71;
	xor.b32  	%r74, %r73, %r70;
	xor.b32  	%r75, %r74, %r66;
	st.global.v2.u32 	[%rd4+16], {%r66, %r75};
	add.s32 	%r76, %r54, 724874;
	st.global.v2.u32 	[%rd4], {%r76, %r59};
	add.s32 	%r77, %r75, %r76;
	cvt.rn.f32.u32 	%f33, %r68;
	fma.rn.f32 	%f34, %f33, 0f2F800000, 0f2F000000;
	cvt.rn.f32.u32 	%f35, %r77;
	fma.rn.f32 	%f36, %f35, 0f30C90FDB, 0f30490FDB;
	setp.lt.f32 	%p4, %f34, 0f00800000;
	mul.f32 	%f37, %f34, 0f4B000000;
	selp.f32 	%f38, %f37, %f34, %p4;
	selp.f32 	%f39, 0fC1B80000, 0f00000000, %p4;
	mov.b32 	%r78, %f38;
	add.s32 	%r79, %r78, -1059760811;
	and.b32  	%r80, %r79, -8388608;
	sub.s32 	%r81, %r78, %r80;
	mov.b32 	%f40, %r81;
	cvt.rn.f32.s32 	%f41, %r80;
	fma.rn.f32 	%f42, %f41, 0f34000000, %f39;
	add.f32 	%f43, %f40, 0fBF800000;
	fma.rn.f32 	%f44, %f43, 0fBE055027, 0f3E1039F6;
	fma.rn.f32 	%f45, %f44, %f43, 0fBDF8CDCC;
	fma.rn.f32 	%f46, %f45, %f43, 0f3E0F2955;
	fma.rn.f32 	%f47, %f46, %f43, 0fBE2AD8B9;
	fma.rn.f32 	%f48, %f47, %f43, 0f3E4CED0B;
	fma.rn.f32 	%f49, %f48, %f43, 0fBE7FFF22;
	fma.rn.f32 	%f50, %f49, %f43, 0f3EAAAA78;
	fma.rn.f32 	%f51, %f50, %f43, 0fBF000000;
	mul.f32 	%f52, %f43, %f51;
	fma.rn.f32 	%f53, %f52, %f43, %f43;
	fma.rn.f32 	%f54, %f42, 0f3F317218, %f53;
	setp.gt.u32 	%p5, %r78, 2139095039;
	fma.rn.f32 	%f55, %f38, 0f7F800000, 0f7F800000;
	selp.f32 	%f56, %f55, %f54, %p5;
	setp.eq.f32 	%p6, %f38, 0f00000000;
	mul.f32 	%f57, %f56, 0fC0000000;
	selp.f32 	%f58, 0f7F800000, %f57, %p6;
	sqrt.rn.f32 	%f59, %f58;
	sin.approx.f32 	%f60, %f36;
	cos.approx.f32 	%f61, %f36;
	mul.f32 	%f13, %f59, %f60;
	mul.f32 	%f62, %f59, %f61;
	st.global.f32 	[%rd4+32], %f62;
	mov.b32 	%r82, 1;
	st.global.u32 	[%rd4+24], %r82;
	bra.uni 	$L__BB1_15;
$L__BB1_14:
	mov.b32 	%r83, 0;
	st.global.u32 	[%rd4+24], %r83;
	ld.global.f32 	%f13, [%rd4+32];
$L__BB1_15:
	cvt.f64.f32 	%fd3, %f13;
	mul.f64 	%fd4, %fd3, 0d3FE0000000000000;
	add.f64 	%fd40, %fd4, %fd2;
	cvt.rn.f32.f64 	%f14, %fd40;
	mul.f32 	%f15, %f14, %f14;
	setp.ltu.f32 	%p7, %f13, 0f00000000;
	@%p7 bra 	$L__BB1_17;
	mul.f32 	%f63, %f32, %f15;
	mul.wide.s32 	%rd8, %r1, 4;
	add.s64 	%rd9, %rd1, %rd8;
	st.global.f32 	[%rd9], %f63;
	bra.uni 	$L__BB1_52;
$L__BB1_17:
	ld.global.v2.u32 	{%r84, %r85}, [%rd4];
	shr.u32 	%r86, %r85, 2;
	xor.b32  	%r87, %r86, %r85;
	ld.global.v2.u32 	{%r241, %r240}, [%rd4+8];
	ld.global.v2.u32 	{%r239, %r238}, [%rd4+16];
	st.global.v2.u32 	[%rd4+8], {%r240, %r239};
	shl.b32 	%r88, %r238, 4;
	shl.b32 	%r89, %r87, 1;
	xor.b32  	%r90, %r89, %r88;
	xor.b32  	%r91, %r90, %r87;
	xor.b32  	%r237, %r91, %r238;
	st.global.v2.u32 	[%rd4+16], {%r238, %r237};
	add.s32 	%r236, %r84, 362437;
	st.global.v2.u32 	[%rd4], {%r236, %r241};
	add.s32 	%r92, %r237, %r236;
	cvt.rn.f32.u32 	%f64, %r92;
	fma.rn.f32 	%f16, %f64, 0f2F800000, 0f2F000000;
	fma.rn.f64 	%fd41, %fd2, 0dC028000000000000, 0d4016A09E60000000;
	cvt.rn.f32.f64 	%f65, %fd41;
	mul.f32 	%f66, %f16, %f65;
	mul.f32 	%f67, %f13, %f13;
	mul.f32 	%f68, %f13, %f67;
	setp.gtu.f32 	%p8, %f66, %f68;
	@%p8 bra 	$L__BB1_19;
	mul.f32 	%f69, %f32, %f15;
	mul.wide.s32 	%rd10, %r1, 4;
	add.s64 	%rd11, %rd1, %rd10;
	st.global.f32 	[%rd11], %f69;
	bra.uni 	$L__BB1_52;
$L__BB1_19:
	rcp.rn.f32 	%f70, %f31;
	fma.rn.f32 	%f71, %f70, 0f397E2CC1, 0f3980821B;
	fma.rn.f32 	%f72, %f70, %f71, 0fB89AF006;
	fma.rn.f32 	%f73, %f70, %f72, 0f3ABCE6FC;
	fma.rn.f32 	%f74, %f70, %f73, 0f3C034463;
	fma.rn.f32 	%f75, %f70, %f74, 0f3CAAA6C8;
	fma.rn.f32 	%f76, %f70, %f75, 0f3D2AAAB1;
	mul.f32 	%f17, %f70, %f76;
	cvt.f64.f32 	%fd5, %f31;
	setp.gtu.f64 	%p9, %fd5, 0d400D7CED916872B0;
	@%p9 bra 	$L__BB1_21;
	add.f64 	%fd42, %fd2, 0d3FDDA1CAC083126F;
	cvt.f64.f32 	%fd43, %f9;
	fma.rn.f64 	%fd44, %fd43, 0d3FC6C8B439581062, %fd42;
	cvt.rn.f32.f64 	%f350, %fd44;
	mov.f64 	%fd45, 0d3FC8F5C28F5C28F6;
	div.rn.f64 	%fd46, %fd45, %fd2;
	add.f64 	%fd47, %fd46, 0dBFB4395810624DD3;
	fma.rn.f64 	%fd148, %fd2, 0d3FC47AE147AE147B, %fd47;
	mov.f32 	%f351, 0f3F9E147B;
	bra.uni 	$L__BB1_24;
$L__BB1_21:
	setp.gtu.f64 	%p10, %fd5, 0d402A0B4395810625;
	@%p10 bra 	$L__BB1_23;
	cvt.f64.f32 	%fd48, %f9;
	fma.rn.f64 	%fd49, %fd48, 0d3F7F212D77318FC5, 0d3FFA76C8B4395810;
	cvt.rn.f32.f64 	%f350, %fd49;
	mov.f64 	%fd50, 0d3FFAE147AE147AE1;
	div.rn.f64 	%fd51, %fd50, %fd2;
	add.f64 	%fd52, %fd51, 0d3FD199999999999A;
	cvt.rn.f32.f64 	%f351, %fd52;
	mov.f64 	%fd53, 0d3FAFBE76C8B43958;
	div.rn.f64 	%fd54, %fd53, %fd2;
	add.f64 	%fd148, %fd54, 0d3F989374BC6A7EFA;
	bra.uni 	$L__BB1_24;
$L__BB1_23:
	mov.f64 	%fd55, 0d3FC3645A1CAC0831;
	div.rn.f64 	%fd148, %fd55, %fd2;
	mov.f32 	%f351, 0f3F400000;
	mov.f32 	%f350, 0f3FE28F5C;
$L__BB1_24:
	cvt.rn.f32.f64 	%f23, %fd148;
	setp.leu.f32 	%p11, %f14, 0f00000000;
	@%p11 bra 	$L__BB1_37;
	add.f32 	%f80, %f10, %f10;
	div.rn.f32 	%f24, %f13, %f80;
	abs.f32 	%f81, %f24;
	setp.gtu.f32 	%p12, %f81, 0f3E800000;
	@%p12 bra 	$L__BB1_27;
	cvt.f64.f32 	%fd56, %f17;
	mul.f64 	%fd57, %fd4, %fd3;
	fma.rn.f32 	%f82, %f24, 0f3DFCAE64, 0fBE0BFFBA;
	fma.rn.f32 	%f83, %f24, %f82, 0f3E11C850;
	fma.rn.f32 	%f84, %f24, %f83, 0fBE2A487A;
	fma.rn.f32 	%f85, %f24, %f84, 0f3E4CCE6D;
	fma.rn.f32 	%f86, %f24, %f85, 0fBE800065;
	fma.rn.f32 	%f87, %f24, %f86, 0f3EAAAAAA;
	cvt.f64.f32 	%fd58, %f87;
	mul.f64 	%fd59, %fd57, %fd58;
	cvt.f64.f32 	%fd60, %f24;
	fma.rn.f64 	%fd152, %fd59, %fd60, %fd56;
	bra.uni 	$L__BB1_35;
$L__BB1_27:
	mul.f32 	%f88, %f10, %f13;
	sub.f32 	%f89, %f17, %f88;
	cvt.f64.f32 	%fd61, %f89;
	mul.f64 	%fd62, %fd3, 0d3FD0000000000000;
	fma.rn.f64 	%fd11, %fd62, %fd3, %fd61;
	cvt.f64.f32 	%fd63, %f24;
	add.f64 	%fd149, %fd63, 0d3FF0000000000000;
	{
	.reg .b32 %temp; 
	mov.b64 	{%temp, %r232}, %fd149;
	}
	{
	.reg .b32 %temp; 
	mov.b64 	{%r233, %temp}, %fd149;
	}
	setp.gt.s32 	%p13, %r232, 1048575;
	mov.b32 	%r234, -1023;
	@%p13 bra 	$L__BB1_29;
	mul.f64 	%fd149, %fd149, 0d4350000000000000;
	{
	.reg .b32 %temp; 
	mov.b64 	{%temp, %r232}, %fd149;
	}
	{
	.reg .b32 %temp; 
	mov.b64 	{%r233, %temp}, %fd149;
	}
	mov.b32 	%r234, -1077;
$L__BB1_29:
	add.s32 	%r95, %r232, -1;
	setp.gt.u32 	%p14, %r95, 2146435070;
	@%p14 bra 	$L__BB1_33;
	shr.u32 	%r98, %r232, 20;
	add.s32 	%r235, %r234, %r98;
	and.b32  	%r99, %r232, 1048575;
	or.b32  	%r100, %r99, 1072693248;
	mov.b64 	%fd150, {%r233, %r100};
	setp.lt.u32 	%p16, %r100, 1073127583;
	@%p16 bra 	$L__BB1_32;
	{
	.reg .b32 %temp; 
	mov.b64 	{%r101, %temp}, %fd150;
	}
	{
	.reg .b32 %temp; 
	mov.b64 	{%temp, %r102}, %fd150;
	}
	add.s32 	%r103, %r102, -1048576;
	mov.b64 	%fd150, {%r101, %r103};
	add.s32 	%r235, %r235, 1;
$L__BB1_32:
	add.f64 	%fd65, %fd150, 0dBFF0000000000000;
	add.f64 	%fd66, %fd150, 0d3FF0000000000000;
	rcp.approx.ftz.f64 	%fd67, %fd66;
	neg.f64 	%fd68, %fd66;
	fma.rn.f64 	%fd69, %fd68, %fd67, 0d3FF0000000000000;
	fma.rn.f64 	%fd70, %fd69, %fd69, %fd69;
	fma.rn.f64 	%fd71, %fd70, %fd67, %fd67;
	mul.f64 	%fd72, %fd65, %fd71;
	fma.rn.f64 	%fd73, %fd65, %fd71, %fd72;
	mul.f64 	%fd74, %fd73, %fd73;
	fma.rn.f64 	%fd75, %fd74, 0d3EB1380B3AE80F1E, 0d3ED0EE258B7A8B04;
	fma.rn.f64 	%fd76, %fd75, %fd74, 0d3EF3B2669F02676F;
	fma.rn.f64 	%fd77, %fd76, %fd74, 0d3F1745CBA9AB0956;
	fma.rn.f64 	%fd78, %fd77, %fd74, 0d3F3C71C72D1B5154;
	fma.rn.f64 	%fd79, %fd78, %fd74, 0d3F624924923BE72D;
	fma.rn.f64 	%fd80, %fd79, %fd74, 0d3F8999999999A3C4;
	fma.rn.f64 	%fd81, %fd80, %fd74, 0d3FB5555555555554;
	sub.f64 	%fd82, %fd65, %fd73;
	add.f64 	%fd83, %fd82, %fd82;
	neg.f64 	%fd84, %fd73;
	fma.rn.f64 	%fd85, %fd84, %fd65, %fd83;
	mul.f64 	%fd86, %fd71, %fd85;
	mul.f64 	%fd87, %fd74, %fd81;
	fma.rn.f64 	%fd88, %fd87, %fd73, %fd86;
	xor.b32  	%r104, %r235, -2147483648;
	mov.b32 	%r105, 1127219200;
	mov.b64 	%fd89, {%r104, %r105};
	mov.b32 	%r106, -2147483648;
	mov.b64 	%fd90, {%r106, %r105};
	sub.f64 	%fd91, %fd89, %fd90;
	fma.rn.f64 	%fd92, %fd91, 0d3FE62E42FEFA39EF, %fd73;
	fma.rn.f64 	%fd93, %fd91, 0dBFE62E42FEFA39EF, %fd92;
	sub.f64 	%fd94, %fd93, %fd73;
	sub.f64 	%fd95, %fd88, %fd94;
	fma.rn.f64 	%fd96, %fd91, 0d3C7ABC9E3B39803F, %fd95;
	add.f64 	%fd151, %fd92, %fd96;
	bra.uni 	$L__BB1_34;
$L__BB1_33:
	fma.rn.f64 	%fd64, %fd149, 0d7FF0000000000000, 0d7FF0000000000000;
	{
	.reg .b32 %temp; 
	mov.b64 	{%temp, %r96}, %fd149;
	}
	and.b32  	%r97, %r96, 2147483647;
	setp.eq.s32 	%p15, %r97, 0;
	selp.f64 	%fd151, 0dFFF0000000000000, %fd64, %p15;
$L__BB1_34:
	add.f32 	%f90, %f9, %f9;
	cvt.f64.f32 	%fd97, %f90;
	fma.rn.f64 	%fd152, %fd151, %fd97, %fd11;
$L__BB1_35:
	cvt.rn.f32.f64 	%f91, %fd152;
	mov.f32 	%f92, 0f3F800000;
	sub.f32 	%f93, %f92, %f16;
	setp.lt.f32 	%p17, %f93, 0f00800000;
	mul.f32 	%f94, %f93, 0f4B000000;
	selp.f32 	%f95, %f94, %f93, %p17;
	selp.f32 	%f96, 0fC1B80000, 0f00000000, %p17;
	mov.b32 	%r107, %f95;
	add.s32 	%r108, %r107, -1059760811;
	and.b32  	%r109, %r108, -8388608;
	sub.s32 	%r110, %r107, %r109;
	mov.b32 	%f97, %r110;
	cvt.rn.f32.s32 	%f98, %r109;
	fma.rn.f32 	%f99, %f98, 0f34000000, %f96;
	add.f32 	%f100, %f97, 0fBF800000;
	fma.rn.f32 	%f101, %f100, 0fBE055027, 0f3E1039F6;
	fma.rn.f32 	%f102, %f101, %f100, 0fBDF8CDCC;
	fma.rn.f32 	%f103, %f102, %f100, 0f3E0F2955;
	fma.rn.f32 	%f104, %f103, %f100, 0fBE2AD8B9;
	fma.rn.f32 	%f105, %f104, %f100, 0f3E4CED0B;
	fma.rn.f32 	%f106, %f105, %f100, 0fBE7FFF22;
	fma.rn.f32 	%f107, %f106, %f100, 0f3EAAAA78;
	fma.rn.f32 	%f108, %f107, %f100, 0fBF000000;
	mul.f32 	%f109, %f100, %f108;
	fma.rn.f32 	%f110, %f109, %f100, %f100;
	fma.rn.f32 	%f111, %f99, 0f3F317218, %f110;
	setp.gt.u32 	%p18, %r107, 2139095039;
	fma.rn.f32 	%f112, %f95, 0f7F800000, 0f7F800000;
	selp.f32 	%f113, %f112, %f111, %p18;
	setp.eq.f32 	%p19, %f95, 0f00000000;
	selp.f32 	%f114, 0fFF800000, %f113, %p19;
	setp.gtu.f32 	%p20, %f114, %f91;
	@%p20 bra 	$L__BB1_37;
	mul.f32 	%f115, %f32, %f15;
	mul.wide.s32 	%rd12, %r1, 4;
	add.s64 	%rd13, %rd1, %rd12;
	st.global.f32 	[%rd13], %f115;
	bra.uni 	$L__BB1_52;
$L__BB1_37:
	neg.f32 	%f25, %f351;
	add.f32 	%f116, %f9, %f9;
	cvt.f64.f32 	%fd23, %f116;
	mov.b32 	%r111, 1127219200;
	mov.b32 	%r112, -2147483648;
	mov.b64 	%fd24, {%r112, %r111};
$L__BB1_38:
	mov.u32 	%r24, %r239;
	mov.u32 	%r23, %r238;
	mov.u32 	%r239, %r237;
	shr.u32 	%r113, %r241, 2;
	xor.b32  	%r114, %r113, %r241;
	shl.b32 	%r115, %r239, 4;
	shl.b32 	%r116, %r114, 1;
	xor.b32  	%r117, %r116, %r115;
	xor.b32  	%r118, %r117, %r114;
	xor.b32  	%r238, %r118, %r239;
	add.s32 	%r119, %r236, %r238;
	add.s32 	%r120, %r119, 362437;
	cvt.rn.f32.u32 	%f117, %r120;
	fma.rn.f32 	%f118, %f117, 0f2F800000, 0f2F000000;
	setp.lt.f32 	%p21, %f118, 0f00800000;
	mul.f32 	%f119, %f118, 0f4B000000;
	selp.f32 	%f120, %f119, %f118, %p21;
	selp.f32 	%f121, 0fC1B80000, 0f00000000, %p21;
	mov.b32 	%r121, %f120;
	add.s32 	%r122, %r121, -1059760811;
	and.b32  	%r123, %r122, -8388608;
	sub.s32 	%r124, %r121, %r123;
	mov.b32 	%f122, %r124;
	cvt.rn.f32.s32 	%f123, %r123;
	fma.rn.f32 	%f124, %f123, 0f34000000, %f121;
	add.f32 	%f125, %f122, 0fBF800000;
	fma.rn.f32 	%f126, %f125, 0fBE055027, 0f3E1039F6;
	fma.rn.f32 	%f127, %f126, %f125, 0fBDF8CDCC;
	fma.rn.f32 	%f128, %f127, %f125, 0f3E0F2955;
	fma.rn.f32 	%f129, %f128, %f125, 0fBE2AD8B9;
	fma.rn.f32 	%f130, %f129, %f125, 0f3E4CED0B;
	fma.rn.f32 	%f131, %f130, %f125, 0fBE7FFF22;
	fma.rn.f32 	%f132, %f131, %f125, 0f3EAAAA78;
	fma.rn.f32 	%f133, %f132, %f125, 0fBF000000;
	mul.f32 	%f134, %f125, %f133;
	fma.rn.f32 	%f135, %f134, %f125, %f125;
	fma.rn.f32 	%f136, %f124, 0f3F317218, %f135;
	setp.gt.u32 	%p22, %r121, 2139095039;
	fma.rn.f32 	%f137, %f120, 0f7F800000, 0f7F800000;
	selp.f32 	%f138, %f137, %f136, %p22;
	setp.eq.f32 	%p23, %f120, 0f00000000;
	selp.f32 	%f26, 0fFF800000, %f138, %p23;
	shr.u32 	%r125, %r240, 2;
	xor.b32  	%r126, %r125, %r240;
	shl.b32 	%r127, %r238, 4;
	shl.b32 	%r128, %r126, 1;
	xor.b32  	%r129, %r128, %r127;
	xor.b32  	%r130, %r129, %r126;
	xor.b32  	%r237, %r130, %r238;
	add.s32 	%r236, %r236, 724874;
	add.s32 	%r131, %r237, %r236;
	cvt.rn.f32.u32 	%f139, %r131;
	fma.rn.f32 	%f140, %f139, 0f2F800000, 0f2F000000;
	add.f32 	%f141, %f140, %f140;
	add.f32 	%f27, %f141, 0fBF800000;
	setp.lt.f32 	%p24, %f27, 0f00000000;
	selp.f32 	%f142, %f351, %f25, %p24;
	fma.rn.f32 	%f28, %f142, %f26, %f350;
	cvt.f64.f32 	%fd25, %f28;
	setp.ltu.f64 	%p25, %fd25, 0dBFE6FFF52C8540C9;
	mov.u32 	%r240, %r23;
	mov.u32 	%r241, %r24;
	@%p25 bra 	$L__BB1_38;
	add.f32 	%f143, %f10, %f10;
	div.rn.f32 	%f29, %f28, %f143;
	abs.f32 	%f144, %f29;
	setp.gtu.f32 	%p26, %f144, 0f3E800000;
	@%p26 bra 	$L__BB1_41;
	mul.f64 	%fd98, %fd25, 0d3FE0000000000000;
	mul.f64 	%fd99, %fd98, %fd25;
	fma.rn.f32 	%f145, %f29, 0f3DFCAE64, 0fBE0BFFBA;
	fma.rn.f32 	%f146, %f29, %f145, 0f3E11C850;
	fma.rn.f32 	%f147, %f29, %f146, 0fBE2A487A;
	fma.rn.f32 	%f148, %f29, %f147, 0f3E4CCE6D;
	fma.rn.f32 	%f149, %f29, %f148, 0fBE800065;
	fma.rn.f32 	%f150, %f29, %f149, 0f3EAAAAAA;
	cvt.f64.f32 	%fd100, %f150;
	mul.f64 	%fd101, %fd99, %fd100;
	cvt.f64.f32 	%fd102, %f29;
	cvt.f64.f32 	%fd103, %f17;
	fma.rn.f64 	%fd156, %fd101, %fd102, %fd103;
	bra.uni 	$L__BB1_49;
$L__BB1_41:
	mul.f32 	%f151, %f10, %f28;
	sub.f32 	%f152, %f17, %f151;
	cvt.f64.f32 	%fd104, %f152;
	mul.f64 	%fd105, %fd25, 0d3FD0000000000000;
	fma.rn.f64 	%fd27, %fd105, %fd25, %fd104;
	cvt.f64.f32 	%fd106, %f29;
	add.f64 	%fd153, %fd106, 0d3FF0000000000000;
	{
	.reg .b32 %temp; 
	mov.b64 	{%temp, %r242}, %fd153;
	}
	{
	.reg .b32 %temp; 
	mov.b64 	{%r243, %temp}, %fd153;
	}
	setp.gt.s32 	%p27, %r242, 1048575;
	mov.b32 	%r244, -1023;
	@%p27 bra 	$L__BB1_43;
	mul.f64 	%fd153, %fd153, 0d4350000000000000;
	{
	.reg .b32 %temp; 
	mov.b64 	{%temp, %r242}, %fd153;
	}
	{
	.reg .b32 %temp; 
	mov.b64 	{%r243, %temp}, %fd153;
	}
	mov.b32 	%r244, -1077;
$L__BB1_43:
	add.s32 	%r134, %r242, -1;
	setp.gt.u32 	%p28, %r134, 2146435070;
	@%p28 bra 	$L__BB1_47;
	shr.u32 	%r137, %r242, 20;
	add.s32 	%r245, %r244, %r137;
	and.b32  	%r138, %r242, 1048575;
	or.b32  	%r139, %r138, 1072693248;
	mov.b64 	%fd154, {%r243, %r139};
	setp.lt.u32 	%p30, %r139, 1073127583;
	@%p30 bra 	$L__BB1_46;
	{
	.reg .b32 %temp; 
	mov.b64 	{%r140, %temp}, %fd154;
	}
	{
	.reg .b32 %temp; 
	mov.b64 	{%temp, %r141}, %fd154;
	}
	add.s32 	%r142, %r141, -1048576;
	mov.b64 	%fd154, {%r140, %r142};
	add.s32 	%r245, %r245, 1;
$L__BB1_46:
	add.f64 	%fd108, %fd154, 0dBFF0000000000000;
	add.f64 	%fd109, %fd154, 0d3FF0000000000000;
	rcp.approx.ftz.f64 	%fd110, %fd109;
	neg.f64 	%fd111, %fd109;
	fma.rn.f64 	%fd112, %fd111, %fd110, 0d3FF0000000000000;
	fma.rn.f64 	%fd113, %fd112, %fd112, %fd112;
	fma.rn.f64 	%fd114, %fd113, %fd110, %fd110;
	mul.f64 	%fd115, %fd108, %fd114;
	fma.rn.f64 	%fd116, %fd108, %fd114, %fd115;
	mul.f64 	%fd117, %fd116, %fd116;
	fma.rn.f64 	%fd118, %fd117, 0d3EB1380B3AE80F1E, 0d3ED0EE258B7A8B04;
	fma.rn.f64 	%fd119, %fd118, %fd117, 0d3EF3B2669F02676F;
	fma.rn.f64 	%fd120, %fd119, %fd117, 0d3F1745CBA9AB0956;
	fma.rn.f64 	%fd121, %fd120, %fd117, 0d3F3C71C72D1B5154;
	fma.rn.f64 	%fd122, %fd121, %fd117, 0d3F624924923BE72D;
	fma.rn.f64 	%fd123, %fd122, %fd117, 0d3F8999999999A3C4;
	fma.rn.f64 	%fd124, %fd123, %fd117, 0d3FB5555555555554;
	sub.f64 	%fd125, %fd108, %fd116;
	add.f64 	%fd126, %fd125, %fd125;
	neg.f64 	%fd127, %fd116;
	fma.rn.f64 	%fd128, %fd127, %fd108, %fd126;
	mul.f64 	%fd129, %fd114, %fd128;
	mul.f64 	%fd130, %fd117, %fd124;
	fma.rn.f64 	%fd131, %fd130, %fd116, %fd129;
	xor.b32  	%r143, %r245, -2147483648;
	mov.b32 	%r144, 1127219200;
	mov.b64 	%fd132, {%r143, %r144};
	sub.f64 	%fd133, %fd132, %fd24;
	fma.rn.f64 	%fd134, %fd133, 0d3FE62E42FEFA39EF, %fd116;
	fma.rn.f64 	%fd135, %fd133, 0dBFE62E42FEFA39EF, %fd134;
	sub.f64 	%fd136, %fd135, %fd116;
	sub.f64 	%fd137, %fd131, %fd136;
	fma.rn.f64 	%fd138, %fd133, 0d3C7ABC9E3B39803F, %fd137;
	add.f64 	%fd155, %fd134, %fd138;
	bra.uni 	$L__BB1_48;
$L__BB1_47:
	fma.rn.f64 	%fd107, %fd153, 0d7FF0000000000000, 0d7FF0000000000000;
	{
	.reg .b32 %temp; 
	mov.b64 	{%temp, %r135}, %fd153;
	}
	and.b32  	%r136, %r135, 2147483647;
	setp.eq.s32 	%p29, %r136, 0;
	selp.f64 	%fd155, 0dFFF0000000000000, %fd107, %p29;
$L__BB1_48:
	fma.rn.f64 	%fd156, %fd155, %fd23, %fd27;
$L__BB1_49:
	cvt.rn.f32.f64 	%f30, %fd156;
	setp.leu.f32 	%p31, %f30, 0f00000000;
	mov.u32 	%r240, %r23;
	mov.u32 	%r241, %r24;
	@%p31 bra 	$L__BB1_38;
	mul.f32 	%f153, %f30, 0f3FB8AA3B;
	cvt.rni.f32.f32 	%f154, %f153;
	abs.f32 	%f155, %f30;
	setp.lt.f32 	%p32, %f155, 0f3ED1EB85;
	selp.f32 	%f156, 0f00000000, %f154, %p32;
	fma.rn.f32 	%f157, %f156, 0fBF317200, %f30;
	fma.rn.f32 	%f158, %f156, 0fB5BFBE8E, %f157;
	setp.eq.f32 	%p33, %f156, 0f43000000;
	selp.f32 	%f159, 0f42FE0000, %f156, %p33;
	fma.rn.f32 	%f160, %f158, 0f3AB5EBE6, 0f3C095663;
	fma.rn.f32 	%f161, %f160, %f158, 0f3D2AABE3;
	fma.rn.f32 	%f162, %f161, %f158, 0f3E2AA9F6;
	fma.rn.f32 	%f163, %f162, %f158, 0f3EFFFFFE;
	mul.f32 	%f164, %f158, %f163;
	fma.rn.f32 	%f165, %f164, %f158, %f158;
	ex2.approx.f32 	%f166, %f159;
	add.f32 	%f167, %f166, 0fBF800000;
	fma.rn.f32 	%f168, %f165, %f166, %f167;
	add.f32 	%f169, %f168, %f168;
	selp.f32 	%f170, %f169, %f168, %p33;
	setp.gt.f32 	%p34, %f159, 0f43000000;
	selp.f32 	%f171, 0f7F800000, %f170, %p34;
	setp.lt.f32 	%p35, %f159, 0fC1C80000;
	selp.f32 	%f172, 0fBF800000, %f171, %p35;
	abs.f32 	%f173, %f27;
	mul.f32 	%f174, %f173, %f23;
	neg.f32 	%f175, %f26;
	cvt.f64.f32 	%fd139, %f175;
	mul.f64 	%fd39, %fd25, 0d3FE0000000000000;
	mul.f64 	%fd140, %fd39, %fd25;
	sub.f64 	%fd141, %fd139, %fd140;
	cvt.rn.f32.f64 	%f176, %fd141;
	fma.rn.f32 	%f177, %f176, 0f3BBB989D, 0f3F000000;
	cvt.sat.f32.f32 	%f178, %f177;
	mov.f32 	%f179, 0f4B400001;
	mov.f32 	%f180, 0f437C0000;
	fma.rm.f32 	%f181, %f178, %f180, %f179;
	add.f32 	%f182, %f181, 0fCB40007F;
	neg.f32 	%f183, %f182;
	fma.rn.f32 	%f184, %f176, 0f3FB8AA3B, %f183;
	fma.rn.f32 	%f185, %f176, 0f32A57060, %f184;
	mov.b32 	%r145, %f181;
	shl.b32 	%r146, %r145, 23;
	mov.b32 	%f186, %r146;
	ex2.approx.ftz.f32 	%f187, %f185;
	mul.f32 	%f188, %f187, %f186;
	mul.f32 	%f189, %f188, %f172;
	setp.gtu.f32 	%p36, %f174, %f189;
	mov.u32 	%r240, %r23;
	mov.u32 	%r241, %r24;
	@%p36 bra 	$L__BB1_38;
	st.global.v2.u32 	[%rd4+8], {%r23, %r239};
	st.global.v2.u32 	[%rd4+16], {%r238, %r237};
	st.global.v2.u32 	[%rd4], {%r236, %r24};
	add.f64 	%fd142, %fd39, %fd2;
	cvt.rn.f32.f64 	%f190, %fd142;
	mul.f32 	%f191, %f32, %f190;
	mul.f32 	%f192, %f191, %f190;
	mul.wide.s32 	%rd14, %r1, 4;
	add.s64 	%rd15, %rd1, %rd14;
	st.global.f32 	[%rd15], %f192;
$L__BB1_52:
	ret;

}


// ===== COMPILED SASS (sm_100) =====

	.target	sm_100

	.elftype	@"ET_EXEC"


//--------------------- .note.nv.tkinfo           --------------------------
	.section	.note.nv.tkinfo,"",@"SHT_NOTE"
	.sectionflags	@"SHF_NOTE_NV_TKINFO"
	.tkinfo
        /*0018*/ 	.word	0x00000002
        /*0030*/ 	.string	""
        /*0030*/ 	.string	"ptxas"
        /*0030*/ 	.string	"Cuda compilation tools, release 13.0, V13.0.88"
        /*0030*/ 	.string	"Build cuda_13.0.r13.0/compiler.36424714_0"
        /*0030*/ 	.string	"-arch sm_100 -m 64 "



//--------------------- .note.nv.cuinfo           --------------------------
	.section	.note.nv.cuinfo,"",@"SHT_NOTE"
	.sectionflags	@"SHF_NOTE_NV_CUINFO"
        /*0018*/ 	.short	0x0002
        /*001a*/ 	.short	0x0064
        /*001c*/ 	.short	0x0082
	.zero		2


//--------------------- .nv.info                  --------------------------
	.section	.nv.info,"",@"SHT_CUDA_INFO"
	.align	4


	//----- nvinfo : EIATTR_REGCOUNT
	.align		4
        /*0000*/ 	.byte	0x04, 0x2f
        /*0002*/ 	.short	(.L_10 - .L_9)
	.align		4
.L_9:
        /*0004*/ 	.word	index@(setup_kernel)
        /*0008*/ 	.word	0x0000001f


	//----- nvinfo : EIATTR_FRAME_SIZE
	.align		4
.L_10:
        /*000c*/ 	.byte	0x04, 0x11
        /*000e*/ 	.short	(.L_12 - .L_11)
	.align		4
.L_11:
        /*0010*/ 	.word	index@(setup_kernel)
        /*0014*/ 	.word	0x00000000


	//----- nvinfo : EIATTR_REGCOUNT
	.align		4
.L_12:
        /*0018*/ 	.byte	0x04, 0x2f
        /*001a*/ 	.short	(.L_14 - .L_13)
	.align		4
.L_13:
        /*001c*/ 	.word	index@(rgamma_kernel)
        /*0020*/ 	.word	0x00000030


	//----- nvinfo : EIATTR_FRAME_SIZE
	.align		4
.L_14:
        /*0024*/ 	.byte	0x04, 0x11
        /*0026*/ 	.short	(.L_16 - .L_15)
	.align		4
.L_15:
        /*0028*/ 	.word	index@($__internal_3_$__cuda_sm3x_div_rn_noftz_f32_slowpath)
        /*002c*/ 	.word	0x00000000


	//----- nvinfo : EIATTR_FRAME_SIZE
	.align		4
.L_16:
        /*0030*/ 	.byte	0x04, 0x11
        /*0032*/ 	.short	(.L_18 - .L_17)
	.align		4
.L_17:
        /*0034*/ 	.word	index@($__internal_2_$__cuda_sm20_sqrt_rn_f32_slowpath)
        /*0038*/ 	.word	0x00000000


	//----- nvinfo : EIATTR_FRAME_SIZE
	.align		4
.L_18:
        /*003c*/ 	.byte	0x04, 0x11
        /*003e*/ 	.short	(.L_20 - .L_19)
	.align		4
.L_19:
        /*0040*/ 	.word	index@($__internal_1_$__cuda_sm20_rcp_rn_f32_slowpath)
        /*0044*/ 	.word	0x00000000


	//----- nvinfo : EIATTR_FRAME_SIZE
	.align		4
.L_20:
        /*0048*/ 	.byte	0x04, 0x11
        /*004a*/ 	.short	(.L_22 - .L_21)
	.align		4
.L_21:
        /*004c*/ 	.word	index@($__internal_0_$__cuda_sm20_div_rn_f64_full)
        /*0050*/ 	.word	0x00000000


	//----- nvinfo : EIATTR_FRAME_SIZE
	.align		4
.L_22:
        /*0054*/ 	.byte	0x04, 0x11
        /*0056*/ 	.short	(.L_24 - .L_23)
	.align		4
.L_23:
        /*0058*/ 	.word	index@(rgamma_kernel)
        /*005c*/ 	.word	0x00000000


	//----- nvinfo : EIATTR_MIN_STACK_SIZE
	.align		4
.L_24:
        /*0060*/ 	.byte	0x04, 0x12
        /*0062*/ 	.short	(.L_26 - .L_25)
	.align		4
.L_25:
        /*0064*/ 	.word	index@(rgamma_kernel)
        /*0068*/ 	.word	0x00000000


	//----- nvinfo : EIATTR_MIN_STACK_SIZE
	.align		4
.L_26:
        /*006c*/ 	.byte	0x04, 0x12
        /*006e*/ 	.short	(.L_28 - .L_27)
	.align		4
.L_27:
        /*0070*/ 	.word	index@(setup_kernel)
        /*0074*/ 	.word	0x00000000
.L_28:


//--------------------- .nv.compat                --------------------------
	.section	.nv.compat,"",@"SHT_CUDA_COMPAT_INFO"
	.align	4
        /*0000*/ 	.byte	0x02, 0x09, 0x00, 0x00, 0x02, 0x02, 0x01, 0x00, 0x02, 0x05, 0x05, 0x00, 0x03, 0x07, 0x01, 0x01
        /*0010*/ 	.byte	0x02, 0x03, 0x00, 0x00, 0x02, 0x06, 0x01, 0x00, 0x04, 0x0b, 0x08, 0x00, 0x01, 0x00, 0x00, 0x00
        /*0020*/ 	.byte	0x00, 0x00, 0x00, 0x00


//--------------------- .nv.info.rgamma_kernel    --------------------------
	.section	.nv.info.rgamma_kernel,"",@"SHT_CUDA_INFO"
	.sectionflags	@""
	.align	4


	//----- nvinfo : EIATTR_CUDA_API_VERSION
	.align		4
        /*0000*/ 	.byte	0x04, 0x37
        /*0002*/ 	.short	(.L_30 - .L_29)
.L_29:
        /*0004*/ 	.word	0x00000082


	//----- nvinfo : EIATTR_KPARAM_INFO
	.align		4
.L_30:
        /*0008*/ 	.byte	0x04, 0x17
        /*000a*/ 	.short	(.L_32 - .L_31)
.L_31:
        /*000c*/ 	.word	0x00000000
        /*0010*/ 	.short	0x0004
        /*0012*/ 	.short	0x0018
        /*0014*/ 	.byte	0x00, 0xf0, 0x11, 0x00


	//----- nvinfo : EIATTR_KPARAM_INFO
	.align		4
.L_32:
        /*0018*/ 	.byte	0x04, 0x17
        /*001a*/ 	.short	(.L_34 - .L_33)
.L_33:
        /*001c*/ 	.word	0x00000000
        /*0020*/ 	.short	0x0003
        /*0022*/ 	.short	0x0014
        /*0024*/ 	.byte	0x00, 0xf0, 0x11, 0x00


	//----- nvinfo : EIATTR_KPARAM_INFO
	.align		4
.L_34:
        /*0028*/ 	.byte	0x04, 0x17
        /*002a*/ 	.short	(.L_36 - .L_35)
.L_35:
        /*002c*/ 	.word	0x00000000
        /*0030*/ 	.short	0x0002
        /*0032*/ 	.short	0x0010
        /*0034*/ 	.byte	0x00, 0xf0, 0x11, 0x00


	//----- nvinfo : EIATTR_KPARAM_INFO
	.align		4
.L_36:
        /*0038*/ 	.byte	0x04, 0x17
        /*003a*/ 	.short	(.L_38 - .L_37)
.L_37:
        /*003c*/ 	.word	0x00000000
        /*0040*/ 	.short	0x0001
        /*0042*/ 	.short	0x0008
        /*0044*/ 	.byte	0x00, 0xf5, 0x21, 0x00


	//----- nvinfo : EIATTR_KPARAM_INFO
	.align		4
.L_38:
        /*0048*/ 	.byte	0x04, 0x17
        /*004a*/ 	.short	(.L_40 - .L_39)
.L_39:
        /*004c*/ 	.word	0x00000000
        /*0050*/ 	.short	0x0000
        /*0052*/ 	.short	0x0000
        /*0054*/ 	.byte	0x00, 0xf5, 0x21, 0x00


	//----- nvinfo : EIATTR_SPARSE_MMA_MASK
	.align		4
.L_40:
        /*0058*/ 	.byte	0x03, 0x50
        /*005a*/ 	.short	0x0000


	//----- nvinfo : EIATTR_MAXREG_COUNT
	.align		4
        /*005c*/ 	.byte	0x03, 0x1b
        /*005e*/ 	.short	0x00ff


	//----- nvinfo : EIATTR_MERCURY_ISA_VERSION
	.align		4
        /*0060*/ 	.byte	0x03, 0x5f
        /*0062*/ 	.short	0x0101


	//----- nvinfo : EIATTR_VRC_CTA_INIT_COUNT
	.align		4
        /*0064*/ 	.byte	0x02, 0x4a
	.zero		1
	.zero		1


	//----- nvinfo : EIATTR_EXIT_INSTR_OFFSETS
	.align		4
        /*0068*/ 	.byte	0x04, 0x1c
        /*006a*/ 	.short	(.L_42 - .L_41)


	//   ....[0]....
.L_41:
        /*006c*/ 	.word	0x00000100


	//   ....[1]....
        /*0070*/ 	.word	0x00000190


	//   ....[2]....
        /*0074*/ 	.word	0x00001630


	//   ....[3]....
        /*0078*/ 	.word	0x00001d60


	//   ....[4]....
        /*007c*/ 	.word	0x00001fb0


	//   ....[5]....
        /*0080*/ 	.word	0x00003460


	//   ....[6]....
        /*0084*/ 	.word	0x000044a0


	//----- nvinfo : EIATTR_CRS_STACK_SIZE
	.align		4
.L_42:
        /*0088*/ 	.byte	0x04, 0x1e
        /*008a*/ 	.short	(.L_44 - .L_43)
.L_43:
        /*008c*/ 	.word	0x00000000


	//----- nvinfo : EIATTR_CBANK_PARAM_SIZE
	.align		4
.L_44:
        /*0090*/ 	.byte	0x03, 0x19
        /*0092*/ 	.short	0x001c


	//----- nvinfo : EIATTR_PARAM_CBANK
	.align		4
        /*0094*/ 	.byte	0x04, 0x0a
        /*0096*/ 	.short	(.L_46 - .L_45)
	.align		4
.L_45:
        /*0098*/ 	.word	index@(.nv.constant0.rgamma_kernel)
        /*009c*/ 	.short	0x0380
        /*009e*/ 	.short	0x001c


	//----- nvinfo : EIATTR_SW_WAR
	.align		4
.L_46:
        /*00a0*/ 	.byte	0x04, 0x36
        /*00a2*/ 	.short	(.L_48 - .L_47)
.L_47:
        /*00a4*/ 	.word	0x00000008
.L_48:


//--------------------- .nv.info.setup_kernel     --------------------------
	.section	.nv.info.setup_kernel,"",@"SHT_CUDA_INFO"
	.sectionflags	@""
	.align	4


	//----- nvinfo : EIATTR_CUDA_API_VERSION
	.align		4
        /*0000*/ 	.byte	0x04, 0x37
        /*0002*/ 	.short	(.L_50 - .L_49)
.L_49:
        /*0004*/ 	.word	0x00000082


	//----- nvinfo : EIATTR_KPARAM_INFO
	.align		4
.L_50:
        /*0008*/ 	.byte	0x04, 0x17
        /*000a*/ 	.short	(.L_52 - .L_51)
.L_51:
        /*000c*/ 	.word	0x00000000
        /*0010*/ 	.short	0x0002
        /*0012*/ 	.short	0x0010
        /*0014*/ 	.byte	0x00, 0xf0, 0x11, 0x00


	//----- nvinfo : EIATTR_KPARAM_INFO
	.align		4
.L_52:
        /*0018*/ 	.byte	0x04, 0x17
        /*001a*/ 	.short	(.L_54 - .L_53)
.L_53:
        /*001c*/ 	.word	0x00000000
        /*0020*/ 	.short	0x0001
        /*0022*/ 	.short	0x0008
        /*0024*/ 	.byte	0x00, 0xf5, 0x21, 0x00


	//----- nvinfo : EIATTR_KPARAM_INFO
	.align		4
.L_54:
        /*0028*/ 	.byte	0x04, 0x17
        /*002a*/ 	.short	(.L_56 - .L_55)
.L_55:
        /*002c*/ 	.word	0x00000000
        /*0030*/ 	.short	0x0000
        /*0032*/ 	.short	0x0000
        /*0034*/ 	.byte	0x00, 0xf5, 0x21, 0x00


	//----- nvinfo : EIATTR_SPARSE_MMA_MASK
	.align		4
.L_56:
        /*0038*/ 	.byte	0x03, 0x50
        /*003a*/ 	.short	0x0000


	//----- nvinfo : EIATTR_MAXREG_COUNT
	.align		4
        /*003c*/ 	.byte	0x03, 0x1b
        /*003e*/ 	.short	0x00ff


	//----- nvinfo : EIATTR_MERCURY_ISA_VERSION
	.align		4
        /*0040*/ 	.byte	0x03, 0x5f
        /*0042*/ 	.short	0x0101


	//----- nvinfo : EIATTR_VRC_CTA_INIT_COUNT
	.align		4
        /*0044*/ 	.byte	0x02, 0x4a
	.zero		1
	.zero		1


	//----- nvinfo : EIATTR_EXIT_INSTR_OFFSETS
	.align		4
        /*0048*/ 	.byte	0x04, 0x1c
        /*004a*/ 	.short	(.L_58 - .L_57)


	//   ....[0]....
.L_57:
        /*004c*/ 	.word	0x00000100


	//   ....[1]....
        /*0050*/ 	.word	0x00000fc0


	//----- nvinfo : EIATTR_CRS_STACK_SIZE
	.align		4
.L_58:
        /*0054*/ 	.byte	0x04, 0x1e
        /*0056*/ 	.short	(.L_60 - .L_59)
.L_59:
        /*0058*/ 	.word	0x00000000


	//----- nvinfo : EIATTR_CBANK_PARAM_SIZE
	.align		4
.L_60:
        /*005c*/ 	.byte	0x03, 0x19
        /*005e*/ 	.short	0x0014


	//----- nvinfo : EIATTR_PARAM_CBANK
	.align		4
        /*0060*/ 	.byte	0x04, 0x0a
        /*0062*/ 	.short	(.L_62 - .L_61)
	.align		4
.L_61:
        /*0064*/ 	.word	index@(.nv.constant0.setup_kernel)
        /*0068*/ 	.short	0x0380
        /*006a*/ 	.short	0x0014


	//----- nvinfo : EIATTR_SW_WAR
	.align		4
.L_62:
        /*006c*/ 	.byte	0x04, 0x36
        /*006e*/ 	.short	(.L_64 - .L_63)
.L_63:
        /*0070*/ 	.word	0x00000008
.L_64:


//--------------------- .nv.callgraph             --------------------------
	.section	.nv.callgraph,"",@"SHT_CUDA_CALLGRAPH"
	.align	4
	.sectionentsize	8
	.align		4
        /*0000*/ 	.word	0x00000000
	.align		4
        /*0004*/ 	.word	0xffffffff
	.align		4
        /*0008*/ 	.word	0x00000000
	.align		4
        /*000c*/ 	.word	0xfffffffe
	.align		4
        /*0010*/ 	.word	0x00000000
	.align		4
        /*0014*/ 	.word	0xfffffffd
	.align		4
        /*0018*/ 	.word	0x00000000
	.align		4
        /*001c*/ 	.word	0xfffffffc


//--------------------- .nv.constant4             --------------------------
	.section	.nv.constant4,"a",@progbits
	.align	8
	.align		8
.nv.constant4:
        /*0000*/ 	.dword	precalc_xorwow_matrix
	.align		8
        /*0008*/ 	.dword	precalc_xorwow_offset_matrix
	.align		8
        /*0010*/ 	.dword	mrg32k3aM1
	.align		8
        /*0018*/ 	.dword	mrg32k3aM2
	.align		8
        /*0020*/ 	.dword	mrg32k3aM1SubSeq
	.align		8
        /*0028*/ 	.dword	mrg32k3aM2SubSeq
	.align		8
        /*0030*/ 	.dword	mrg32k3aM1Seq
	.align		8
        /*0038*/ 	.dword	mrg32k3aM2Seq


//--------------------- .nv.constant3             --------------------------
	.section	.nv.constant3,"a",@progbits
	.align	8
.nv.constant3:
	.type		__cr_lgamma_table,@object
	.size		__cr_lgamma_table,(.L_8 - __cr_lgamma_table)
__cr_lgamma_table:
        /*0000*/ 	.byte	0x00, 0x00, 0x00, 0x00, 0x00, 0x00, 0x00, 0x00, 0x00, 0x00, 0x00, 0x00, 0x00, 0x00, 0x00, 0x00
        /*0010*/ 	.byte	0xef, 0x39, 0xfa, 0xfe, 0x42, 0x2e, 0xe6, 0x3f, 0x02, 0x20, 0x2a, 0xfa, 0x0b, 0xab, 0xfc, 0x3f
        /*0020*/ 	.byte	0xf9, 0x2c, 0x92, 0x7c, 0xa7, 0x6c, 0x09, 0x40, 0xc9, 0x79, 0x44, 0x3c, 0x64, 0x26, 0x13, 0x40
        /*0030*/ 	.byte	0xca, 0x01, 0xcf, 0x3a, 0x27, 0x51, 0x1a, 0x40, 0x30, 0xcc, 0x2d, 0xf3, 0xe1, 0x0c, 0x21, 0x40
        /*0040*/ 	.byte	0x0d, 0xb7, 0xfc, 0x82, 0x8e, 0x35, 0x25, 0x40
.L_8:


//--------------------- .text.rgamma_kernel       --------------------------
	.section	.text.rgamma_kernel,"ax",@progbits
	.align	128
        .global         rgamma_kernel
        .type           rgamma_kernel,@function
        .size           rgamma_kernel,(.L_x_96 - rgamma_kernel)
        .other          rgamma_kernel,@"STO_CUDA_ENTRY STV_DEFAULT"
rgamma_kernel:
.text.rgamma_kernel:
[----:B------:R-:W-:Y:S01]  /*0000*/  LDC R1, c[0x0][0x37c] ;  /* 0x0000df00ff017b82 */ /* 0x000fe20000000800 */
[----:B------:R-:W0:Y:S07]  /*0010*/  S2R R3, SR_TID.Z ;  /* 0x0000000000037919 */ /* 0x000e2e0000002300 */
[----:B------:R-:W-:Y:S01]  /*0020*/  S2UR UR4, SR_CTAID.X ;  /* 0x00000000000479c3 */ /* 0x000fe20000002500 */
[----:B------:R-:W1:Y:S01]  /*0030*/  LDCU UR6, c[0x0][0x370] ;  /* 0x00006e00ff0677ac */ /* 0x000e620008000800 */
[----:B------:R-:W2:Y:S01]  /*0040*/  S2R R5, SR_TID.Y ;  /* 0x0000000000057919 */ /* 0x000ea20000002200 */
[----:B------:R-:W3:Y:S01]  /*0050*/  LDCU UR7, c[0x0][0x360] ;  /* 0x00006c00ff0777ac */ /* 0x000ee20008000800 */
[----:B------:R-:W3:Y:S04]  /*0060*/  S2R R7, SR_TID.X ;  /* 0x0000000000077919 */ /* 0x000ee80000002100 */
[----:B------:R-:W1:Y:S01]  /*0070*/  S2UR UR5, SR_CTAID.Y ;  /* 0x00000000000579c3 */ /* 0x000e620000002600 */
[----:B------:R-:W2:Y:S07]  /*0080*/  LDCU UR8, c[0x0][0x364] ;  /* 0x00006c80ff0877ac */ /* 0x000eae0008000800 */
[----:B------:R-:W0:Y:S01]  /*0090*/  LDC R0, c[0x0][0x368] ;  /* 0x0000da00ff007b82 */ /* 0x000e220000000800 */
[----:B-1----:R-:W-:Y:S01]  /*00a0*/  UIMAD UR4, UR5, UR6, UR4 ;  /* 0x00000006050472a4 */ /* 0x002fe2000f8e0204 */
[----:B------:R-:W1:Y:S05]  /*00b0*/  LDCU UR5, c[0x0][0x390] ;  /* 0x00007200ff0577ac */ /* 0x000e6a0008000800 */
[----:B0-----:R-:W-:-:S04]  /*00c0*/  IMAD R0, R0, UR4, R3 ;  /* 0x0000000400007c24 */ /* 0x001fc8000f8e0203 */
[----:B--2---:R-:W-:-:S04]  /*00d0*/  IMAD R0, R0, UR8, R5 ;  /* 0x0000000800007c24 */ /* 0x004fc8000f8e0205 */
[----:B---3--:R-:W-:-:S05]  /*00e0*/  IMAD R4, R0, UR7, R7 ;  /* 0x0000000700047c24 */ /* 0x008fca000f8e0207 */
[----:B-1----:R-:W-:-:S13]  /*00f0*/  ISETP.GE.AND P0, PT, R4, UR5, PT ;  /* 0x0000000504007c0c */ /* 0x002fda000bf06270 */
[----:B------:R-:W-:Y:S05]  /*0100*/  @P0 EXIT ;  /* 0x000000000000094d */ /* 0x000fea0003800000 */
[----:B------:R-:W0:Y:S01]  /*0110*/  LDC R31, c[0x0][0x394] ;  /* 0x0000e500ff1f7b82 */ /* 0x000e220000000800 */
[----:B------:R-:W1:Y:S01]  /*0120*/  LDCU.64 UR4, c[0x0][0x358] ;  /* 0x00006b00ff0477ac */ /* 0x000e620008000a00 */
[----:B0-----:R-:W-:-:S13]  /*0130*/  FSETP.GEU.AND P0, PT, R31, 1, PT ;  /* 0x3f8000001f00780b */ /* 0x001fda0003f0e000 */
[----:B-1----:R-:W-:Y:S05]  /*0140*/  @P0 BRA `(.L_x_0) ;  /* 0x00000014003c0947 */ /* 0x002fea0003800000 */
[----:B------:R-:W-:-:S13]  /*0150*/  FSETP.NEU.AND P0, PT, R31, RZ, PT ;  /* 0x000000ff1f00720b */ /* 0x000fda0003f0d000 */
[----:B------:R-:W0:Y:S02]  /*0160*/  @!P0 LDC.64 R2, c[0x0][0x388] ;  /* 0x0000e200ff028b82 */ /* 0x000e240000000a00 */
[----:B0-----:R-:W-:-:S05]  /*0170*/  @!P0 IMAD.WIDE R2, R4, 0x4, R2 ;  /* 0x0000000404028825 */ /* 0x001fca00078e0202 */
[----:B------:R0:W-:Y:S01]  /*0180*/  @!P0 STG.E desc[UR4][R2.64], RZ ;  /* 0x000000ff02008986 */ /* 0x0001e2000c101904 */
[----:B------:R-:W-:Y:S05]  /*0190*/  @!P0 EXIT ;  /* 0x000000000000894d */ /* 0x000fea0003800000 */
[----:B------:R-:W1:Y:S01]  /*01a0*/  LDC.64 R14, c[0x0][0x380] ;  /* 0x0000e000ff0e7b82 */ /* 0x000e620000000a00 */
[----:B------:R-:W2:Y:S07]  /*01b0*/  F2F.F64.F32 R8, R31 ;  /* 0x0000001f00087310 */ /* 0x000eae0000201800 */
[----:B------:R-:W3:Y:S01]  /*01c0*/  LDC R5, c[0x0][0x394] ;  /* 0x0000e500ff057b82 */ /* 0x000ee20000000800 */
[----:B-1----:R-:W-:-:S05]  /*01d0*/  IMAD.WIDE R14, R4, 0x30, R14 ;  /* 0x00000030040e7825 */ /* 0x002fca00078e020e */
[----:B0-----:R0:W5:Y:S01]  /*01e0*/  LDG.E R3, desc[UR4][R14.64+0x18] ;  /* 0x000018040e037981 */ /* 0x001162000c1e1900 */
[----:B------:R-:W-:Y:S01]  /*01f0*/  HFMA2 R0, -RZ, RZ, 1.68359375, 214.25 ;  /* 0x3ebc5ab2ff007431 */ /* 0x000fe200000001ff */
[----:B--2---:R-:W-:Y:S01]  /*0200*/  DADD R8, -R8, 1 ;  /* 0x3ff0000008087429 */ /* 0x004fe20000000100 */
[----:B------:R-:W-:Y:S03]  /*0210*/  BSSY.RECONVERGENT B0, `(.L_x_1) ;  /* 0x000013b000007945 */ /* 0x000fe60003800200 */
[----:B---3--:R-:W-:-:S07]  /*0220*/  FFMA R7, R31, R0, 1 ;  /* 0x3f8000001f077423 */ /* 0x008fce0000000000 */
.L_x_16:
[----:B-----5:R-:W-:Y:S01]  /*0230*/  ISETP.NE.AND P0, PT, R3, 0x1, PT ;  /* 0x000000010300780c */ /* 0x020fe20003f05270 */
[----:B------:R-:W-:-:S12]  /*0240*/  BSSY.RECONVERGENT B1, `(.L_x_2) ;  /* 0x0000053000017945 */ /* 0x000fd80003800200 */
[----:B-1----:R-:W-:Y:S05]  /*0250*/  @!P0 BRA `(.L_x_3) ;  /* 0x0000000400388947 */ /* 0x002fea0003800000 */
[----:B------:R-:W2:Y:S04]  /*0260*/  LDG.E.64 R10, desc[UR4][R14.64] ;  /* 0x000000040e0a7981 */ /* 0x000ea8000c1e1b00 */
[----:B------:R-:W3:Y:S04]  /*0270*/  LDG.E.64 R2, desc[UR4][R14.64+0x10] ;  /* 0x000010040e027981 */ /* 0x000ee8000c1e1b00 */
[----:B------:R-:W4:Y:S01]  /*0280*/  LDG.E.64 R12, desc[UR4][R14.64+0x8] ;  /* 0x000008040e0c7981 */ /* 0x000f22000c1e1b00 */
[----:B------:R-:W-:Y:S01]  /*0290*/  IMAD.MOV.U32 R21, RZ, RZ, 0x7f800000 ;  /* 0x7f800000ff157424 */ /* 0x000fe200078e00ff */
[----:B------:R-:W-:Y:S01]  /*02a0*/  BSSY.RECONVERGENT B2, `(.L_x_4) ;  /* 0x000003f000027945 */ /* 0x000fe20003800200 */
[----:B--2---:R-:W-:-:S04]  /*02b0*/  SHF.R.U32.HI R0, RZ, 0x2, R11 ;  /* 0x00000002ff007819 */ /* 0x004fc8000001160b */
[----:B------:R-:W-:Y:S01]  /*02c0*/  LOP3.LUT R0, R0, R11, RZ, 0x3c, !PT ;  /* 0x0000000b00007212 */ /* 0x000fe200078e3cff */
[----:B---3--:R-:W-:Y:S01]  /*02d0*/  IMAD.SHL.U32 R11, R3, 0x10, RZ ;  /* 0x00000010030b7824 */ /* 0x008fe200078e00ff */
[----:B------:R1:W-:Y:S02]  /*02e0*/  STG.E.64 desc[UR4][R14.64+0x8], R2 ;  /* 0x000008020e007986 */ /* 0x0003e4000c101b04 */
[----:B------:R-:W-:-:S04]  /*02f0*/  SHF.L.U32 R6, R0, 0x1, RZ ;  /* 0x0000000100067819 */ /* 0x000fc800000006ff */
[----:B------:R-:W-:Y:S01]  /*0300*/  LOP3.LUT R6, R0, R6, R11, 0x96, !PT ;  /* 0x0000000600067212 */ /* 0x000fe200078e960b */
[----:B------:R-:W-:-:S03]  /*0310*/  IMAD.MOV.U32 R11, RZ, RZ, 0x2f800000 ;  /* 0x2f800000ff0b7424 */ /* 0x000fc600078e00ff */
[----:B------:R-:W-:-:S04]  /*0320*/  LOP3.LUT R16, R6, R3, RZ, 0x3c, !PT ;  /* 0x0000000306107212 */ /* 0x000fc800078e3cff */
[----:B------:R-:W-:-:S04]  /*0330*/  IADD3 R0, PT, PT, R10, 0x587c5, R16 ;  /* 0x000587c50a007810 */ /* 0x000fc80007ffe010 */
[----:B------:R-:W-:-:S05]  /*0340*/  I2FP.F32.U32 R0, R0 ;  /* 0x0000000000007245 */ /* 0x000fca0000201000 */
[----:B------:R-:W-:Y:S01]  /*0350*/  FFMA R18, R0, R11, 1.1641532182693481445e-10 ;  /* 0x2f00000000127423 */ /* 0x000fe2000000000b */
[----:B------:R-:W-:-:S04]  /*0360*/  MOV R11, 0x3e055027 ;  /* 0x3e055027000b7802 */ /* 0x000fc80000000f00 */
[----:B------:R-:W-:-:S13]  /*0370*/  FSETP.GEU.AND P0, PT, R18, 1.175494350822287508e-38, PT ;  /* 0x008000001200780b */ /* 0x000fda0003f0e000 */
[----:B------:R-:W-:-:S05]  /*0380*/  @!P0 FMUL R18, R18, 8388608 ;  /* 0x4b00000012128820 */ /* 0x000fca0000400000 */
[----:B------:R-:W-:-:S04]  /*0390*/  IADD3 R0, PT, PT, R18, -0x3f2aaaab, RZ ;  /* 0xc0d5555512007810 */ /* 0x000fc80007ffe0ff */
[----:B------:R-:W-:-:S05]  /*03a0*/  LOP3.LUT R17, R0, 0xff800000, RZ, 0xc0, !PT ;  /* 0xff80000000117812 */ /* 0x000fca00078ec0ff */
[----:B------:R-:W-:Y:S01]  /*03b0*/  IMAD.IADD R0, R18, 0x1, -R17 ;  /* 0x0000000112007824 */ /* 0x000fe200078e0a11 */
[----:B------:R-:W-:-:S03]  /*03c0*/  I2FP.F32.S32 R17, R17 ;  /* 0x0000001100117245 */ /* 0x000fc60000201400 */
[----:B------:R-:W-:Y:S01]  /*03d0*/  FADD R6, R0, -1 ;  /* 0xbf80000000067421 */ /* 0x000fe20000000000 */
[----:B------:R-:W-:Y:S02]  /*03e0*/  FSEL R0, RZ, -23, P0 ;  /* 0xc1b80000ff007808 */ /* 0x000fe40000000000 */
[----:B------:R-:W-:Y:S01]  /*03f0*/  ISETP.GT.U32.AND P0, PT, R18, 0x7f7fffff, PT ;  /* 0x7f7fffff1200780c */ /* 0x000fe20003f04070 */
[----:B------:R-:W-:Y:S02]  /*0400*/  FFMA R11, R6, -R11, 0.14084610342979431152 ;  /* 0x3e1039f6060b7423 */ /* 0x000fe4000000080b */
[----:B------:R-:W-:Y:S01]  /*0410*/  FFMA R17, R17, 1.1920928955078125e-07, R0 ;  /* 0x3400000011117823 */ /* 0x000fe20000000000 */
[----:B------:R-:W-:Y:S01]  /*0420*/  SHF.L.U32 R0, R16, 0x4, RZ ;  /* 0x0000000410007819 */ /* 0x000fe200000006ff */
[----:B------:R-:W-:-:S04]  /*0430*/  FFMA R11, R6, R11, -0.12148627638816833496 ;  /* 0xbdf8cdcc060b7423 */ /* 0x000fc8000000000b */
[----:B------:R-:W-:-:S04]  /*0440*/  FFMA R11, R6, R11, 0.13980610668659210205 ;  /* 0x3e0f2955060b7423 */ /* 0x000fc8000000000b */
[----:B------:R-:W-:-:S04]  /*0450*/  FFMA R11, R6, R11, -0.16684235632419586182 ;  /* 0xbe2ad8b9060b7423 */ /* 0x000fc8000000000b */
[----:B------:R-:W-:-:S04]  /*0460*/  FFMA R11, R6, R11, 0.20012299716472625732 ;  /* 0x3e4ced0b060b7423 */ /* 0x000fc8000000000b */
[----:B------:R-:W-:-:S04]  /*0470*/  FFMA R11, R6, R11, -0.24999669194221496582 ;  /* 0xbe7fff22060b7423 */ /* 0x000fc8000000000b */
[----:B------:R-:W-:Y:S01]  /*0480*/  FFMA R19, R6, R11, 0.33333182334899902344 ;  /* 0x3eaaaa7806137423 */ /* 0x000fe2000000000b */
[----:B----4-:R-:W-:-:S03]  /*0490*/  SHF.R.U32.HI R11, RZ, 0x2, R12 ;  /* 0x00000002ff0b7819 */ /* 0x010fc6000001160c */
[----:B------:R-:W-:Y:S01]  /*04a0*/  FFMA R19, R6, R19, -0.5 ;  /* 0xbf00000006137423 */ /* 0x000fe20000000013 */
[----:B------:R-:W-:-:S03]  /*04b0*/  LOP3.LUT R11, R11, R12, RZ, 0x3c, !PT ;  /* 0x0000000c0b0b7212 */ /* 0x000fc600078e3cff */
[----:B------:R-:W-:-:S04]  /*04c0*/  FMUL R19, R6, R19 ;  /* 0x0000001306137220 */ /* 0x000fc80000400000 */
[----:B------:R-:W-:Y:S01]  /*04d0*/  FFMA R12, R6, R19, R6 ;  /* 0x00000013060c7223 */ /* 0x000fe20000000006 */
[----:B------:R-:W-:-:S03]  /*04e0*/  IMAD.SHL.U32 R6, R11, 0x2, RZ ;  /* 0x000000020b067824 */ /* 0x000fc600078e00ff */
[----:B------:R-:W-:Y:S01]  /*04f0*/  FFMA R19, R17, 0.69314718246459960938, R12 ;  /* 0x3f31721811137823 */ /* 0x000fe2000000000c */
[C---:B------:R-:W-:Y:S01]  /*0500*/  @P0 FFMA R19, R18.reuse, R21, +INF ;  /* 0x7f80000012130423 */ /* 0x040fe20000000015 */
[----:B------:R-:W-:Y:S01]  /*0510*/  LOP3.LUT R17, R11, R6, R0, 0x96, !PT ;  /* 0x000000060b117212 */ /* 0x000fe200078e9600 */
[----:B------:R-:W-:Y:S01]  /*0520*/  IMAD.MOV.U32 R11, RZ, RZ, 0x30c90fdb ;  /* 0x30c90fdbff0b7424 */ /* 0x000fe200078e00ff */
[----:B------:R-:W-:Y:S01]  /*0530*/  FSETP.NEU.AND P0, PT, R18, RZ, PT ;  /* 0x000000ff1200720b */ /* 0x000fe20003f0d000 */
[----:B------:R-:W-:Y:S01]  /*0540*/  FMUL R19, R19, -2 ;  /* 0xc000000013137820 */ /* 0x000fe20000400000 */
[----:B------:R-:W-:Y:S02]  /*0550*/  IADD3 R12, PT, PT, R10, 0xb0f8a, RZ ;  /* 0x000b0f8a0a0c7810 */ /* 0x000fe40007ffe0ff */
[----:B------:R-:W-:Y:S02]  /*0560*/  LOP3.LUT R17, R17, R16, RZ, 0x3c, !PT ;  /* 0x0000001011117212 */ /* 0x000fe400078e3cff */
[----:B------:R-:W-:Y:S01]  /*0570*/  FSEL R19, R19, +INF , P0 ;  /* 0x7f80000013137808 */ /* 0x000fe20000000000 */
[----:B------:R1:W-:Y:S01]  /*0580*/  STG.E.64 desc[UR4][R14.64], R12 ;  /* 0x0000000c0e007986 */ /* 0x0003e2000c101b04 */
[----:B------:R-:W-:-:S02]  /*0590*/  IADD3 R0, PT, PT, R17, R12, RZ ;  /* 0x0000000c11007210 */ /* 0x000fc40007ffe0ff */
[----:B------:R1:W2:Y:S01]  /*05a0*/  MUFU.RSQ R10, R19 ;  /* 0x00000013000a7308 */ /* 0x0002a20000001400 */
[----:B------:R1:W-:Y:S01]  /*05b0*/  STG.E.64 desc[UR4][R14.64+0x10], R16 ;  /* 0x000010100e007986 */ /* 0x0003e2000c101b04 */
[----:B------:R-:W-:Y:S01]  /*05c0*/  VIADD R6, R19, 0xf3000000 ;  /* 0xf300000013067836 */ /* 0x000fe20000000000 */
[----:B------:R-:W-:-:S04]  /*05d0*/  I2FP.F32.U32 R0, R0 ;  /* 0x0000000000007245 */ /* 0x000fc80000201000 */
[----:B------:R-:W-:Y:S01]  /*05e0*/  ISETP.GT.U32.AND P0, PT, R6, 0x727fffff, PT ;  /* 0x727fffff0600780c */ /* 0x000fe20003f04070 */
[----:B------:R-:W-:-:S12]  /*05f0*/  FFMA R6, R0, R11, 7.314590599882819788e-10 ;  /* 0x30490fdb00067423 */ /* 0x000fd8000000000b */
[----:B-12---:R-:W-:Y:S05]  /*0600*/  @!P0 BRA `(.L_x_5) ;  /* 0x0000000000108947 */ /* 0x006fea0003800000 */
[----:B------:R-:W-:Y:S02]  /*0610*/  MOV R0, R19 ;  /* 0x0000001300007202 */ /* 0x000fe40000000f00 */
[----:B------:R-:W-:-:S07]  /*0620*/  MOV R17, 0x640 ;  /* 0x0000064000117802 */ /* 0x000fce0000000f00 */
[----:B0-----:R-:W-:Y:S05]  /*0630*/  CALL.REL.NOINC `($__internal_2_$__cuda_sm20_sqrt_rn_f32_slowpath) ;  /* 0x0000004400dc7944 */ /* 0x001fea0003c00000 */
[----:B------:R-:W-:Y:S05]  /*0640*/  BRA `(.L_x_6) ;  /* 0x0000000000107947 */ /* 0x000fea0003800000 */
.L_x_5:
[----:B------:R-:W-:Y:S01]  /*0650*/  FMUL.FTZ R0, R19, R10 ;  /* 0x0000000a13007220 */ /* 0x000fe20000410000 */
[----:B------:R-:W-:-:S03]  /*0660*/  FMUL.FTZ R10, R10, 0.5 ;  /* 0x3f0000000a0a7820 */ /* 0x000fc60000410000 */
[----:B------:R-:W-:-:S04]  /*0670*/  FFMA R19, -R0, R0, R19 ;  /* 0x0000000000137223 */ /* 0x000fc80000000113 */
[----:B------:R-:W-:-:S07]  /*0680*/  FFMA R0, R19, R10, R0 ;  /* 0x0000000a13007223 */ /* 0x000fce0000000000 */
.L_x_6:
[----:B------:R-:W-:Y:S05]  /*0690*/  BSYNC.RECONVERGENT B2 ;  /* 0x0000000000027941 */ /* 0x000fea0003800200 */
.L_x_4:
[----:B------:R-:W-:Y:S01]  /*06a0*/  FMUL.RZ R6, R6, 0.15915493667125701904 ;  /* 0x3e22f98306067820 */ /* 0x000fe2000040c000 */
[----:B------:R-:W-:-:S03]  /*06b0*/  IMAD.MOV.U32 R13, RZ, RZ, 0x1 ;  /* 0x00000001ff0d7424 */ /* 0x000fc600078e00ff */
[----:B------:R-:W1:Y:S02]  /*06c0*/  MUFU.COS R3, R6 ;  /* 0x0000000600037308 */ /* 0x000e640000000000 */
[----:B------:R2:W-:Y:S01]  /*06d0*/  STG.E desc[UR4][R14.64+0x18], R13 ;  /* 0x0000180d0e007986 */ /* 0x0005e2000c101904 */
[----:B-1----:R-:W-:-:S05]  /*06e0*/  FMUL R11, R3, R0 ;  /* 0x00000000030b7220 */ /* 0x002fca0000400000 */
[----:B------:R-:W1:Y:S01]  /*06f0*/  MUFU.SIN R3, R6 ;  /* 0x0000000600037308 */ /* 0x000e620000000400 */
[----:B------:R2:W-:Y:S01]  /*0700*/  STG.E desc[UR4][R14.64+0x20], R11 ;  /* 0x0000200b0e007986 */ /* 0x0005e2000c101904 */
[----:B-1----:R-:W-:Y:S01]  /*0710*/  FMUL R0, R3, R0 ;  /* 0x0000000003007220 */ /* 0x002fe20000400000 */
[----:B------:R-:W-:Y:S01]  /*0720*/  HFMA2 R3, -RZ, RZ, 0, 5.9604644775390625e-08 ;  /* 0x00000001ff037431 */ /* 0x000fe200000001ff */
[----:B--2---:R-:W-:Y:S06]  /*0730*/  BRA `(.L_x_7) ;  /* 0x00000000000c7947 */ /* 0x004fec0003800000 */
.L_x_3:
[----:B------:R1:W5:Y:S01]  /*0740*/  LDG.E R0, desc[UR4][R14.64+0x20] ;  /* 0x000020040e007981 */ /* 0x000362000c1e1900 */
[----:B------:R-:W-:-:S03]  /*0750*/  IMAD.MOV.U32 R3, RZ, RZ, RZ ;  /* 0x000000ffff037224 */ /* 0x000fc600078e00ff */
[----:B------:R1:W-:Y:S04]  /*0760*/  STG.E desc[UR4][R14.64+0x18], RZ ;  /* 0x000018ff0e007986 */ /* 0x0003e8000c101904 */
.L_x_7:
[----:B------:R-:W-:Y:S05]  /*0770*/  BSYNC.RECONVERGENT B1 ;  /* 0x0000000000017941 */ /* 0x000fea0003800200 */
.L_x_2:
[----:B-----5:R-:W-:Y:S01]  /*0780*/  FMUL R0, R7, R0 ;  /* 0x0000000007007220 */ /* 0x020fe20000400000 */
[----:B------:R-:W-:Y:S04]  /*0790*/  BSSY.RELIABLE B1, `(.L_x_8) ;  /* 0x00000e1000017945 */ /* 0x000fe80003800100 */
[----:B------:R-:W-:-:S13]  /*07a0*/  FSETP.GE.AND P0, PT, R0, 1, PT ;  /* 0x3f8000000000780b */ /* 0x000fda0003f06000 */
[----:B------:R-:W-:Y:S05]  /*07b0*/  @!P0 BRA `(.L_x_9) ;  /* 0x0000000400e08947 */ /* 0x000fea0003800000 */
[----:B------:R-:W2:Y:S01]  /*07c0*/  MUFU.RCP R6, R5 ;  /* 0x0000000500067308 */ /* 0x000ea20000001000 */
[----:B------:R-:W-:Y:S01]  /*07d0*/  FADD R2, R7, -R0 ;  /* 0x8000000007027221 */ /* 0x000fe20000000000 */
[----:B------:R-:W-:Y:S06]  /*07e0*/  BSSY.RECONVERGENT B2, `(.L_x_10) ;  /* 0x000000c000027945 */ /* 0x000fec0003800200 */
[----:B------:R-:W3:Y:S01]  /*07f0*/  FCHK P0, R2, R5 ;  /* 0x0000000502007302 */ /* 0x000ee20000000000 */
[----:B--2---:R-:W-:-:S04]  /*0800*/  FFMA R11, R6, -R5, 1 ;  /* 0x3f800000060b7423 */ /* 0x004fc80000000805 */
[----:B------:R-:W-:-:S04]  /*0810*/  FFMA R11, R6, R11, R6 ;  /* 0x0000000b060b7223 */ /* 0x000fc80000000006 */
[----:B------:R-:W-:-:S04]  /*0820*/  FFMA R0, R2, R11, RZ ;  /* 0x0000000b02007223 */ /* 0x000fc800000000ff */
[----:B------:R-:W-:-:S04]  /*0830*/  FFMA R6, R0, -R5, R2 ;  /* 0x8000000500067223 */ /* 0x000fc80000000002 */
[----:B------:R-:W-:Y:S01]  /*0840*/  FFMA R0, R11, R6, R0 ;  /* 0x000000060b007223 */ /* 0x000fe20000000000 */
[----:B---3--:R-:W-:Y:S06]  /*0850*/  @!P0 BRA `(.L_x_11) ;  /* 0x0000000000108947 */ /* 0x008fec0003800000 */
[----:B------:R-:W2:Y:S01]  /*0860*/  LDCU UR6, c[0x0][0x394] ;  /* 0x00007280ff0677ac */ /* 0x000ea20008000800 */
[----:B------:R-:W-:Y:S02]  /*0870*/  MOV R6, 0x8a0 ;  /* 0x000008a000067802 */ /* 0x000fe40000000f00 */
[----:B--2---:R-:W-:-:S07]  /*0880*/  MOV R0, UR6 ;  /* 0x0000000600007c02 */ /* 0x004fce0008000f00 */
[----:B01----:R-:W-:Y:S05]  /*0890*/  CALL.REL.NOINC `($__internal_3_$__cuda_sm3x_div_rn_noftz_f32_slowpath) ;  /* 0x0000004400a07944 */ /* 0x003fea0003c00000 */
.L_x_11:
[----:B------:R-:W-:Y:S05]  /*08a0*/  BSYNC.RECONVERGENT B2 ;  /* 0x0000000000027941 */ /* 0x000fea0003800200 */
.L_x_10:
[----:B------:R-:W2:Y:S04]  /*08b0*/  LDG.E.64 R16, desc[UR4][R14.64] ;  /* 0x000000040e107981 */ /* 0x000ea8000c1e1b00 */
[----:B------:R-:W3:Y:S04]  /*08c0*/  LDG.E.64 R10, desc[UR4][R14.64+0x10] ;  /* 0x000010040e0a7981 */ /* 0x000ee8000c1e1b00 */
[----:B------:R-:W4:Y:S01]  /*08d0*/  LDG.E.64 R12, desc[UR4][R14.64+0x8] ;  /* 0x000008040e0c7981 */ /* 0x000f22000c1e1b00 */
[----:B------:R-:W-:-:S05]  /*08e0*/  IMAD.MOV.U32 R23, RZ, RZ, R0 ;  /* 0x000000ffff177224 */ /* 0x000fca00078e0000 */
[----:B------:R-:W-:-:S13]  /*08f0*/  FSETP.GEU.AND P0, PT, R23, 1.175494350822287508e-38, PT ;  /* 0x008000001700780b */ /* 0x000fda0003f0e000 */
[----:B------:R-:W-:-:S05]  /*0900*/  @!P0 FMUL R23, R23, 8388608 ;  /* 0x4b00000017178820 */ /* 0x000fca0000400000 */
[----:B------:R-:W-:-:S04]  /*0910*/  IADD3 R0, PT, PT, R23, -0x3f2aaaab, RZ ;  /* 0xc0d5555517007810 */ /* 0x000fc80007ffe0ff */
[----:B------:R-:W-:Y:S01]  /*0920*/  LOP3.LUT R6, R0, 0xff800000, RZ, 0xc0, !PT ;  /* 0xff80000000067812 */ /* 0x000fe200078ec0ff */
[----:B------:R-:W-:-:S04]  /*0930*/  HFMA2 R0, -RZ, RZ, 1.5048828125, 33.21875 ;  /* 0x3e055027ff007431 */ /* 0x000fc800000001ff */
[----:B------:R-:W-:-:S04]  /*0940*/  IMAD.IADD R2, R23, 0x1, -R6 ;  /* 0x0000000117027824 */ /* 0x000fc800078e0a06 */
[----:B------:R-:W-:-:S04]  /*0950*/  FADD R21, R2, -1 ;  /* 0xbf80000002157421 */ /* 0x000fc80000000000 */
[----:B------:R-:W-:-:S04]  /*0960*/  FFMA R2, R21, -R0, 0.14084610342979431152 ;  /* 0x3e1039f615027423 */ /* 0x000fc80000000800 */
[----:B------:R-:W-:-:S04]  /*0970*/  FFMA R2, R21, R2, -0.12148627638816833496 ;  /* 0xbdf8cdcc15027423 */ /* 0x000fc80000000002 */
[----:B------:R-:W-:-:S04]  /*0980*/  FFMA R2, R21, R2, 0.13980610668659210205 ;  /* 0x3e0f295515027423 */ /* 0x000fc80000000002 */
[----:B------:R-:W-:-:S04]  /*0990*/  FFMA R2, R21, R2, -0.16684235632419586182 ;  /* 0xbe2ad8b915027423 */ /* 0x000fc80000000002 */
[----:B------:R-:W-:-:S04]  /*09a0*/  FFMA R2, R21, R2, 0.20012299716472625732 ;  /* 0x3e4ced0b15027423 */ /* 0x000fc80000000002 */
[----:B------:R-:W-:-:S04]  /*09b0*/  FFMA R2, R21, R2, -0.24999669194221496582 ;  /* 0xbe7fff2215027423 */ /* 0x000fc80000000002 */
[----:B------:R-:W-:Y:S01]  /*09c0*/  FFMA R2, R21, R2, 0.33333182334899902344 ;  /* 0x3eaaaa7815027423 */ /* 0x000fe20000000002 */
[----:B--2---:R-:W-:Y:S01]  /*09d0*/  SHF.R.U32.HI R18, RZ, 0x2, R17 ;  /* 0x00000002ff127819 */ /* 0x004fe20000011611 */
[----:B------:R-:W-:-:S03]  /*09e0*/  VIADD R16, R16, 0x587c5 ;  /* 0x000587c510107836 */ /* 0x000fc60000000000 */
[----:B------:R-:W-:Y:S01]  /*09f0*/  LOP3.LUT R18, R18, R17, RZ, 0x3c, !PT ;  /* 0x0000001112127212 */ /* 0x000fe200078e3cff */
[----:B---3--:R-:W-:-:S03]  /*0a00*/  IMAD.SHL.U32 R17, R11, 0x10, RZ ;  /* 0x000000100b117824 */ /* 0x008fc600078e00ff */
[----:B------:R-:W-:-:S04]  /*0a10*/  SHF.L.U32 R19, R18, 0x1, RZ ;  /* 0x0000000112137819 */ /* 0x000fc800000006ff */
[----:B------:R-:W-:Y:S01]  /*0a20*/  LOP3.LUT R20, R18, R19, R17, 0x96, !PT ;  /* 0x0000001312147212 */ /* 0x000fe200078e9611 */
[----:B------:R-:W-:Y:S01]  /*0a30*/  FFMA R18, R21, R2, -0.5 ;  /* 0xbf00000015127423 */ /* 0x000fe20000000002 */
[----:B------:R-:W-:Y:S02]  /*0a40*/  FSEL R2, RZ, -23, P0 ;  /* 0xc1b80000ff027808 */ /* 0x000fe40000000000 */
[----:B------:R-:W-:Y:S01]  /*0a50*/  ISETP.GT.U32.AND P0, PT, R23, 0x7f7fffff, PT ;  /* 0x7f7fffff1700780c */ /* 0x000fe20003f04070 */
[C---:B------:R-:W-:Y:S01]  /*0a60*/  FMUL R18, R21.reuse, R18 ;  /* 0x0000001215127220 */ /* 0x040fe20000400000 */
[----:B------:R-:W-:Y:S01]  /*0a70*/  I2FP.F32.S32 R17, R6 ;  /* 0x0000000600117245 */ /* 0x000fe20000201400 */
[----:B------:R-:W-:Y:S01]  /*0a80*/  IMAD.MOV.U32 R6, RZ, RZ, 0x7f800000 ;  /* 0x7f800000ff067424 */ /* 0x000fe200078e00ff */
[----:B------:R-:W-:Y:S01]  /*0a90*/  LOP3.LUT R19, R20, R11, RZ, 0x3c, !PT ;  /* 0x0000000b14137212 */ /* 0x000fe200078e3cff */
[----:B------:R-:W-:Y:S01]  /*0aa0*/  FFMA R21, R21, R18, R21 ;  /* 0x0000001215157223 */ /* 0x000fe20000000015 */
[----:B------:R-:W-:Y:S01]  /*0ab0*/  MOV R18, 0x2f800000 ;  /* 0x2f80000000127802 */ /* 0x000fe20000000f00 */
[----:B------:R-:W-:Y:S01]  /*0ac0*/  FFMA R2, R17, 1.1920928955078125e-07, R2 ;  /* 0x3400000011027823 */ /* 0x000fe20000000002 */
[----:B------:R-:W-:-:S03]  /*0ad0*/  IADD3 R17, PT, PT, R19, R16, RZ ;  /* 0x0000001013117210 */ /* 0x000fc60007ffe0ff */
[----:B------:R-:W-:Y:S01]  /*0ae0*/  FFMA R2, R2, 0.69314718246459960938, R21 ;  /* 0x3f31721802027823 */ /* 0x000fe20000000015 */
[----:B------:R-:W-:Y:S01]  /*0af0*/  I2FP.F32.U32 R17, R17 ;  /* 0x0000001100117245 */ /* 0x000fe20000201000 */
[C---:B------:R-:W-:Y:S01]  /*0b00*/  @P0 FFMA R2, R23.reuse, R6, +INF ;  /* 0x7f80000017020423 */ /* 0x040fe20000000006 */
[----:B------:R-:W-:-:S03]  /*0b10*/  FSETP.NEU.AND P0, PT, R23, RZ, PT ;  /* 0x000000ff1700720b */ /* 0x000fc60003f0d000 */
[----:B------:R-:W-:Y:S01]  /*0b20*/  FFMA R17, R17, R18, 1.1641532182693481445e-10 ;  /* 0x2f00000011117423 */ /* 0x000fe20000000012 */
[----:B------:R-:W-:-:S04]  /*0b30*/  FSEL R2, -R2, +INF , P0 ;  /* 0x7f80000002027808 */ /* 0x000fc80000000100 */
[----:B------:R-:W-:Y:S01]  /*0b40*/  FSETP.GEU.AND P0, PT, R17, 1.175494350822287508e-38, PT ;  /* 0x008000001100780b */ /* 0x000fe20003f0e000 */
[C---:B------:R-:W-:Y:S01]  /*0b50*/  FMUL R21, R2.reuse, 8388608 ;  /* 0x4b00000002157820 */ /* 0x040fe20000400000 */
[----:B------:R-:W-:-:S04]  /*0b60*/  FSETP.GEU.AND P1, PT, R2, 1.175494350822287508e-38, PT ;  /* 0x008000000200780b */ /* 0x000fc80003f2e000 */
[----:B------:R-:W-:-:S05]  /*0b70*/  FSEL R21, R21, R2, !P1 ;  /* 0x0000000215157208 */ /* 0x000fca0004800000 */
[----:B------:R-:W-:Y:S02]  /*0b80*/  VIADD R18, R21, 0xc0d55555 ;  /* 0xc0d5555515127836 */ /* 0x000fe40000000000 */
[----:B------:R-:W-:-:S03]  /*0b90*/  @!P0 FMUL R17, R17, 8388608 ;  /* 0x4b00000011118820 */ /* 0x000fc60000400000 */
[----:B------:R-:W-:Y:S02]  /*0ba0*/  LOP3.LUT R22, R18, 0xff800000, RZ, 0xc0, !PT ;  /* 0xff80000012167812 */ /* 0x000fe400078ec0ff */
[----:B------:R-:W-:Y:S02]  /*0bb0*/  IADD3 R18, PT, PT, R17, -0x3f2aaaab, RZ ;  /* 0xc0d5555511127810 */ /* 0x000fe40007ffe0ff */
[----:B------:R-:W-:Y:S01]  /*0bc0*/  I2FP.F32.S32 R25, R22 ;  /* 0x0000001600197245 */ /* 0x000fe20000201400 */
[----:B------:R-:W-:Y:S01]  /*0bd0*/  IMAD.IADD R20, R21, 0x1, -R22 ;  /* 0x0000000115147824 */ /* 0x000fe200078e0a16 */
[----:B------:R-:W-:-:S03]  /*0be0*/  LOP3.LUT R18, R18, 0xff800000, RZ, 0xc0, !PT ;  /* 0xff80000012127812 */ /* 0x000fc600078ec0ff */
[----:B------:R-:W-:Y:S01]  /*0bf0*/  FADD R27, R20, -1 ;  /* 0xbf800000141b7421 */ /* 0x000fe20000000000 */
[----:B------:R-:W-:-:S03]  /*0c00*/  IADD3 R23, PT, PT, R17, -R18, RZ ;  /* 0x8000001211177210 */ /* 0x000fc60007ffe0ff */
[----:B------:R-:W-:Y:S02]  /*0c10*/  FFMA R20, R27, -R0, 0.14084610342979431152 ;  /* 0x3e1039f61b147423 */ /* 0x000fe40000000800 */
[----:B------:R-:W-:Y:S02]  /*0c20*/  FADD R23, R23, -1 ;  /* 0xbf80000017177421 */ /* 0x000fe40000000000 */
[----:B------:R-:W-:Y:S02]  /*0c30*/  FFMA R20, R27, R20, -0.12148627638816833496 ;  /* 0xbdf8cdcc1b147423 */ /* 0x000fe40000000014 */
[----:B------:R-:W-:Y:S02]  /*0c40*/  FFMA R0, R23, -R0, 0.14084610342979431152 ;  /* 0x3e1039f617007423 */ /* 0x000fe40000000800 */
[----:B------:R-:W-:Y:S02]  /*0c50*/  FFMA R20, R27, R20, 0.13980610668659210205 ;  /* 0x3e0f29551b147423 */ /* 0x000fe40000000014 */
[----:B------:R-:W-:-:S02]  /*0c60*/  FFMA R0, R23, R0, -0.12148627638816833496 ;  /* 0xbdf8cdcc17007423 */ /* 0x000fc40000000000 */
[----:B------:R-:W-:Y:S02]  /*0c70*/  FFMA R20, R27, R20, -0.16684235632419586182 ;  /* 0xbe2ad8b91b147423 */ /* 0x000fe40000000014 */
[----:B------:R-:W-:Y:S02]  /*0c80*/  FFMA R0, R23, R0, 0.13980610668659210205 ;  /* 0x3e0f295517007423 */ /* 0x000fe40000000000 */
[----:B------:R-:W-:Y:S02]  /*0c90*/  FFMA R20, R27, R20, 0.20012299716472625732 ;  /* 0x3e4ced0b1b147423 */ /* 0x000fe40000000014 */
[----:B------:R-:W-:Y:S02]  /*0ca0*/  FFMA R0, R23, R0, -0.16684235632419586182 ;  /* 0xbe2ad8b917007423 */ /* 0x000fe40000000000 */
[----:B------:R-:W-:Y:S02]  /*0cb0*/  FFMA R20, R27, R20, -0.24999669194221496582 ;  /* 0xbe7fff221b147423 */ /* 0x000fe40000000014 */
[----:B------:R-:W-:-:S02]  /*0cc0*/  FFMA R0, R23, R0, 0.20012299716472625732 ;  /* 0x3e4ced0b17007423 */ /* 0x000fc40000000000 */
[----:B------:R-:W-:Y:S02]  /*0cd0*/  FFMA R20, R27, R20, 0.33333182334899902344 ;  /* 0x3eaaaa781b147423 */ /* 0x000fe40000000014 */
[----:B------:R-:W-:Y:S02]  /*0ce0*/  FFMA R0, R23, R0, -0.24999669194221496582 ;  /* 0xbe7fff2217007423 */ /* 0x000fe40000000000 */
[----:B------:R-:W-:Y:S01]  /*0cf0*/  FFMA R24, R27, R20, -0.5 ;  /* 0xbf0000001b187423 */ /* 0x000fe20000000014 */
[----:B------:R-:W-:Y:S01]  /*0d00*/  FSEL R20, RZ, -23, P1 ;  /* 0xc1b80000ff147808 */ /* 0x000fe20000800000 */
[----:B------:R-:W-:Y:S01]  /*0d10*/  FFMA R0, R23, R0, 0.33333182334899902344 ;  /* 0x3eaaaa7817007423 */ /* 0x000fe20000000000 */
[----:B------:R-:W-:Y:S01]  /*0d20*/  ISETP.GT.U32.AND P1, PT, R21, 0x7f7fffff, PT ;  /* 0x7f7fffff1500780c */ /* 0x000fe20003f24070 */
[----:B------:R-:W-:Y:S02]  /*0d30*/  FMUL R24, R27, R24 ;  /* 0x000000181b187220 */ /* 0x000fe40000400000 */
[----:B------:R-:W-:Y:S01]  /*0d40*/  FFMA R22, R25, 1.1920928955078125e-07, R20 ;  /* 0x3400000019167823 */ /* 0x000fe20000000014 */
[----:B------:R-:W-:Y:S01]  /*0d50*/  FFMA R20, R23, R0, -0.5 ;  /* 0xbf00000017147423 */ /* 0x000fe20000000000 */
[----:B------:R-:W-:Y:S01]  /*0d60*/  FSEL R0, RZ, -23, P0 ;  /* 0xc1b80000ff007808 */ /* 0x000fe20000000000 */
[----:B------:R-:W-:Y:S01]  /*0d70*/  FFMA R27, R27, R24, R27 ;  /* 0x000000181b1b7223 */ /* 0x000fe2000000001b */
[----:B------:R-:W-:Y:S01]  /*0d80*/  ISETP.GT.U32.AND P0, PT, R17, 0x7f7fffff, PT ;  /* 0x7f7fffff1100780c */ /* 0x000fe20003f04070 */
[C---:B------:R-:W-:Y:S01]  /*0d90*/  FMUL R20, R23.reuse, R20 ;  /* 0x0000001417147220 */ /* 0x040fe20000400000 */
[----:B------:R-:W-:Y:S01]  /*0da0*/  I2FP.F32.S32 R25, R18 ;  /* 0x0000001200197245 */ /* 0x000fe20000201400 */
[----:B------:R-:W-:Y:S01]  /*0db0*/  FFMA R22, R22, 0.69314718246459960938, R27 ;  /* 0x3f31721816167823 */ /* 0x000fe2000000001b */
[----:B------:R-:W-:Y:S01]  /*0dc0*/  MOV R18, R11 ;  /* 0x0000000b00127202 */ /* 0x000fe20000000f00 */
[----:B------:R-:W-:Y:S01]  /*0dd0*/  FFMA R23, R23, R20, R23 ;  /* 0x0000001417177223 */ /* 0x000fe20000000017 */
[CC--:B------:R-:W-:Y:S01]  /*0de0*/  @P1 FFMA R22, R21.reuse, R6.reuse, +INF ;  /* 0x7f80000015161423 */ /* 0x0c0fe20000000006 */
[----:B------:R-:W-:Y:S01]  /*0df0*/  FSETP.NEU.AND P1, PT, R21, RZ, PT ;  /* 0x000000ff1500720b */ /* 0x000fe20003f2d000 */
[----:B------:R-:W-:Y:S01]  /*0e00*/  FFMA R0, R25, 1.1920928955078125e-07, R0 ;  /* 0x3400000019007823 */ /* 0x000fe20000000000 */
[----:B------:R-:W-:Y:S01]  /*0e10*/  IMAD.MOV.U32 R25, RZ, RZ, R10 ;  /* 0x000000ffff197224 */ /* 0x000fe200078e000a */
[----:B------:R2:W-:Y:S01]  /*0e20*/  STG.E.64 desc[UR4][R14.64+0x10], R18 ;  /* 0x000010120e007986 */ /* 0x0005e2000c101b04 */
[----:B------:R-:W-:Y:S01]  /*0e30*/  FSEL R22, R22, -INF , P1 ;  /* 0xff80000016167808 */ /* 0x000fe20000800000 */
[----:B------:R-:W-:Y:S01]  /*0e40*/  FFMA R0, R0, 0.69314718246459960938, R23 ;  /* 0x3f31721800007823 */ /* 0x000fe20000000017 */
[C---:B------:R-:W-:Y:S01]  /*0e50*/  @P0 FFMA R0, R17.reuse, R6, +INF ;  /* 0x7f80000011000423 */ /* 0x040fe20000000006 */
[----:B------:R-:W-:Y:S01]  /*0e60*/  FSETP.NEU.AND P1, PT, R17, RZ, PT ;  /* 0x000000ff1100720b */ /* 0x000fe20003f2d000 */
[----:B------:R-:W3:Y:S01]  /*0e70*/  F2F.F64.F32 R20, R22 ;  /* 0x0000001600147310 */ /* 0x000ee20000201800 */
[----:B----4-:R-:W-:Y:S01]  /*0e80*/  IMAD.MOV.U32 R24, RZ, RZ, R13 ;  /* 0x000000ffff187224 */ /* 0x010fe200078e000d */
[----:B------:R-:W-:-:S02]  /*0e90*/  MOV R17, R12 ;  /* 0x0000000c00117202 */ /* 0x000fc40000000f00 */
[----:B------:R-:W-:Y:S02]  /*0ea0*/  FSEL R0, R0, -INF , P1 ;  /* 0xff80000000007808 */ /* 0x000fe40000800000 */
[----:B------:R2:W-:Y:S02]  /*0eb0*/  STG.E.64 desc[UR4][R14.64+0x8], R24 ;  /* 0x000008180e007986 */ /* 0x0005e4000c101b04 */
[----:B------:R-:W4:Y:S02]  /*0ec0*/  F2F.F64.F32 R10, R0 ;  /* 0x00000000000a7310 */ /* 0x000f240000201800 */
[----:B------:R2:W-:Y:S01]  /*0ed0*/  STG.E.64 desc[UR4][R14.64], R16 ;  /* 0x000000100e007986 */ /* 0x0005e2000c101b04 */
[----:B---3--:R-:W-:-:S08]  /*0ee0*/  DMUL R20, R8, R20 ;  /* 0x0000001408147228 */ /* 0x008fd00000000000 */
[----:B----4-:R-:W-:-:S14]  /*0ef0*/  DSETP.GE.AND P0, PT, R20, R10, PT ;  /* 0x0000000a1400722a */ /* 0x010fdc0003f06000 */
[----:B------:R-:W-:Y:S05]  /*0f00*/  @P0 BREAK.RELIABLE B1 ;  /* 0x0000000000010942 */ /* 0x000fea0003800100 */
[----:B--2---:R-:W-:Y:S05]  /*0f10*/  @!P0 BRA `(.L_x_12) ;  /* 0x0000000400a08947 */ /* 0x004fea0003800000 */
[----:B------:R-:W-:Y:S01]  /*0f20*/  IMAD.MOV.U32 R0, RZ, RZ, R2 ;  /* 0x000000ffff007224 */ /* 0x000fe200078e0002 */
[----:B------:R-:W-:Y:S06]  /*0f30*/  BRA `(.L_x_13) ;  /* 0x0000000400a07947 */ /* 0x000fec0003800000 */
.L_x_9:
[C---:B------:R-:W-:Y:S01]  /*0f40*/  FSETP.GEU.AND P0, PT, R0.reuse, 1.175494350822287508e-38, PT ;  /* 0x008000000000780b */ /* 0x040fe20003f0e000 */
[----:B------:R-:W2:Y:S01]  /*0f50*/  MUFU.RCP R10, R5 ;  /* 0x00000005000a7308 */ /* 0x000ea20000001000 */
[----:B------:R-:W-:Y:S01]  /*0f60*/  MOV R13, 0x3e055027 ;  /* 0x3e055027000d7802 */ /* 0x000fe20000000f00 */
[----:B------:R-:W-:Y:S10]  /*0f70*/  BSSY.RECONVERGENT B2, `(.L_x_14) ;  /* 0x0000026000027945 */ /* 0x000ff40003800200 */
        /* <DEDUP_REMOVED lines=8> */
[C---:B------:R-:W-:Y:S02]  /*1000*/  FFMA R13, R6.reuse, -R13, 0.14084610342979431152 ;  /* 0x3e1039f6060d7423 */ /* 0x040fe4000000080d */
[----:B------:R-:W-:Y:S01]  /*1010*/  FFMA R2, R11, 1.1920928955078125e-07, R2 ;  /* 0x340000000b027823 */ /* 0x000fe20000000002 */
[----:B------:R-:W-:Y:S02]  /*1020*/  IMAD.MOV.U32 R11, RZ, RZ, 0x7f800000 ;  /* 0x7f800000ff0b7424 */ /* 0x000fe400078e00ff */
[----:B------:R-:W-:-:S04]  /*1030*/  FFMA R13, R6, R13, -0.12148627638816833496 ;  /* 0xbdf8cdcc060d7423 */ /* 0x000fc8000000000d */
[----:B------:R-:W-:-:S04]  /*1040*/  FFMA R13, R6, R13, 0.13980610668659210205 ;  /* 0x3e0f2955060d7423 */ /* 0x000fc8000000000d */
[----:B------:R-:W-:-:S04]  /*1050*/  FFMA R13, R6, R13, -0.16684235632419586182 ;  /* 0xbe2ad8b9060d7423 */ /* 0x000fc8000000000d */
[----:B------:R-:W-:-:S04]  /*1060*/  FFMA R13, R6, R13, 0.20012299716472625732 ;  /* 0x3e4ced0b060d7423 */ /* 0x000fc8000000000d */
[----:B------:R-:W-:-:S04]  /*1070*/  FFMA R13, R6, R13, -0.24999669194221496582 ;  /* 0xbe7fff22060d7423 */ /* 0x000fc8000000000d */
[----:B------:R-:W-:-:S04]  /*1080*/  FFMA R13, R6, R13, 0.33333182334899902344 ;  /* 0x3eaaaa78060d7423 */ /* 0x000fc8000000000d */
[----:B------:R-:W-:-:S04]  /*1090*/  FFMA R13, R6, R13, -0.5 ;  /* 0xbf000000060d7423 */ /* 0x000fc8000000000d */
[----:B------:R-:W-:-:S04]  /*10a0*/  FMUL R13, R6, R13 ;  /* 0x0000000d060d7220 */ /* 0x000fc80000400000 */
[----:B------:R-:W-:-:S04]  /*10b0*/  FFMA R13, R6, R13, R6 ;  /* 0x0000000d060d7223 */ /* 0x000fc80000000006 */
[----:B------:R-:W-:Y:S01]  /*10c0*/  FFMA R2, R2, 0.69314718246459960938, R13 ;  /* 0x3f31721802027823 */ /* 0x000fe2000000000d */
[C---:B------:R-:W-:Y:S01]  /*10d0*/  @P0 FFMA R2, R0.reuse, R11, +INF ;  /* 0x7f80000000020423 */ /* 0x040fe2000000000b */
[----:B------:R-:W-:Y:S01]  /*10e0*/  FSETP.NEU.AND P0, PT, R0, RZ, PT ;  /* 0x000000ff0000720b */ /* 0x000fe20003f0d000 */
[----:B--2---:R-:W-:-:S03]  /*10f0*/  FFMA R11, R10, -R5, 1 ;  /* 0x3f8000000a0b7423 */ /* 0x004fc60000000805 */
[----:B------:R-:W-:Y:S01]  /*1100*/  FSEL R13, R2, -INF , P0 ;  /* 0xff800000020d7808 */ /* 0x000fe20000000000 */
[----:B------:R-:W-:-:S04]  /*1110*/  FFMA R0, R10, R11, R10 ;  /* 0x0000000b0a007223 */ /* 0x000fc8000000000a */
[----:B------:R-:W-:-:S03]  /*1120*/  FFMA R2, R0, R13, RZ ;  /* 0x0000000d00027223 */ /* 0x000fc600000000ff */
[----:B------:R-:W2:Y:S01]  /*1130*/  FCHK P0, R13, R5 ;  /* 0x000000050d007302 */ /* 0x000ea20000000000 */
[----:B------:R-:W-:-:S04]  /*1140*/  FFMA R11, R2, -R5, R13 ;  /* 0x80000005020b7223 */ /* 0x000fc8000000000d */
[----:B------:R-:W-:Y:S01]  /*1150*/  FFMA R2, R0, R11, R2 ;  /* 0x0000000b00027223 */ /* 0x000fe20000000002 */
[----:B--2---:R-:W-:Y:S06]  /*1160*/  @!P0 BRA `(.L_x_15) ;  /* 0x0000000000188947 */ /* 0x004fec0003800000 */
[----:B------:R-:W2:Y:S01]  /*1170*/  LDCU UR6, c[0x0][0x394] ;  /* 0x00007280ff0677ac */ /* 0x000ea20008000800 */
[----:B------:R-:W-:Y:S02]  /*1180*/  MOV R2, R13 ;  /* 0x0000000d00027202 */ /* 0x000fe40000000f00 */
[----:B------:R-:W-:Y:S01]  /*1190*/  MOV R6, 0x11c0 ;  /* 0x000011c000067802 */ /* 0x000fe20000000f00 */
[----:B--2---:R-:W-:-:S07]  /*11a0*/  IMAD.U32 R0, RZ, RZ, UR6 ;  /* 0x00000006ff007e24 */ /* 0x004fce000f8e00ff */
[----:B01----:R-:W-:Y:S05]  /*11b0*/  CALL.REL.NOINC `($__internal_3_$__cuda_sm3x_div_rn_noftz_f32_slowpath) ;  /* 0x0000003c00587944 */ /* 0x003fea0003c00000 */
[----:B------:R-:W-:-:S07]  /*11c0*/  MOV R2, R0 ;  /* 0x0000000000027202 */ /* 0x000fce0000000f00 */
.L_x_15:
[----:B------:R-:W-:Y:S05]  /*11d0*/  BSYNC.RECONVERGENT B2 ;  /* 0x0000000000027941 */ /* 0x000fea0003800200 */
.L_x_14:
[----:B------:R-:W2:Y:S04]  /*11e0*/  LDG.E.64 R16, desc[UR4][R14.64] ;  /* 0x000000040e107981 */ /* 0x000ea8000c1e1b00 */
[----:B------:R-:W3:Y:S04]  /*11f0*/  LDG.E.64 R10, desc[UR4][R14.64+0x10] ;  /* 0x000010040e0a7981 */ /* 0x000ee8000c1e1b00 */
[----:B------:R-:W4:Y:S01]  /*1200*/  LDG.E.64 R12, desc[UR4][R14.64+0x8] ;  /* 0x000008040e0c7981 */ /* 0x000f22000c1e1b00 */
[----:B------:R-:W-:Y:S01]  /*1210*/  IMAD.MOV.U32 R23, RZ, RZ, 0x3bbb989d ;  /* 0x3bbb989dff177424 */ /* 0x000fe200078e00ff */
[----:B------:R-:W-:-:S02]  /*1220*/  MOV R25, 0x437c0000 ;  /* 0x437c000000197802 */ /* 0x000fc40000000f00 */
[----:B--2---:R-:W-:Y:S01]  /*1230*/  SHF.R.U32.HI R0, RZ, 0x2, R17 ;  /* 0x00000002ff007819 */ /* 0x004fe20000011611 */
[----:B------:R-:W-:-:S03]  /*1240*/  VIADD R16, R16, 0x587c5 ;  /* 0x000587c510107836 */ /* 0x000fc60000000000 */
[----:B------:R-:W-:Y:S01]  /*1250*/  LOP3.LUT R0, R0, R17, RZ, 0x3c, !PT ;  /* 0x0000001100007212 */ /* 0x000fe200078e3cff */
[----:B---3--:R-:W-:-:S03]  /*1260*/  IMAD.SHL.U32 R17, R11, 0x10, RZ ;  /* 0x000000100b117824 */ /* 0x008fc600078e00ff */
[----:B------:R-:W-:Y:S01]  /*1270*/  SHF.L.U32 R6, R0, 0x1, RZ ;  /* 0x0000000100067819 */ /* 0x000fe200000006ff */
[----:B----4-:R-:W-:-:S03]  /*1280*/  IMAD.MOV.U32 R24, RZ, RZ, R13 ;  /* 0x000000ffff187224 */ /* 0x010fc600078e000d */
[----:B------:R-:W-:Y:S01]  /*1290*/  LOP3.LUT R6, R0, R6, R17, 0x96, !PT ;  /* 0x0000000600067212 */ /* 0x000fe200078e9611 */
[----:B------:R-:W-:-:S03]  /*12a0*/  IMAD.MOV.U32 R17, RZ, RZ, 0x2f800000 ;  /* 0x2f800000ff117424 */ /* 0x000fc600078e00ff */
[----:B------:R-:W-:-:S04]  /*12b0*/  LOP3.LUT R19, R6, R11, RZ, 0x3c, !PT ;  /* 0x0000000b06137212 */ /* 0x000fc800078e3cff */
[----:B------:R-:W-:-:S04]  /*12c0*/  IADD3 R0, PT, PT, R19, R16, RZ ;  /* 0x0000001013007210 */ /* 0x000fc80007ffe0ff */
[----:B------:R-:W-:-:S05]  /*12d0*/  I2FP.F32.U32 R0, R0 ;  /* 0x0000000000007245 */ /* 0x000fca0000201000 */
[----:B------:R-:W-:Y:S01]  /*12e0*/  FFMA R0, R0, R17, 1.1641532182693481445e-10 ;  /* 0x2f00000000007423 */ /* 0x000fe20000000011 */
[----:B------:R-:W-:-:S04]  /*12f0*/  HFMA2 R17, -RZ, RZ, 1.5048828125, 33.21875 ;  /* 0x3e055027ff117431 */ /* 0x000fc800000001ff */
[----:B------:R-:W-:-:S13]  /*1300*/  FSETP.GEU.AND P0, PT, R0, 1.175494350822287508e-38, PT ;  /* 0x008000000000780b */ /* 0x000fda0003f0e000 */
[----:B------:R-:W-:-:S05]  /*1310*/  @!P0 FMUL R0, R0, 8388608 ;  /* 0x4b00000000008820 */ /* 0x000fca0000400000 */
[----:B------:R-:W-:-:S04]  /*1320*/  IADD3 R6, PT, PT, R0, -0x3f2aaaab, RZ ;  /* 0xc0d5555500067810 */ /* 0x000fc80007ffe0ff */
[----:B------:R-:W-:-:S04]  /*1330*/  LOP3.LUT R21, R6, 0xff800000, RZ, 0xc0, !PT ;  /* 0xff80000006157812 */ /* 0x000fc800078ec0ff */
[----:B------:R-:W-:Y:S01]  /*1340*/  I2FP.F32.S32 R18, R21 ;  /* 0x0000001500127245 */ /* 0x000fe20000201400 */
[----:B------:R-:W-:-:S04]  /*1350*/  IMAD.IADD R6, R0, 0x1, -R21 ;  /* 0x0000000100067824 */ /* 0x000fc800078e0a15 */
[----:B------:R-:W-:Y:S01]  /*1360*/  FADD R22, R6, -1 ;  /* 0xbf80000006167421 */ /* 0x000fe20000000000 */
[----:B------:R-:W-:-:S03]  /*1370*/  FFMA.SAT R6, R2, R23, 0.5 ;  /* 0x3f00000002067423 */ /* 0x000fc60000002017 */
[----:B------:R-:W-:Y:S01]  /*1380*/  FFMA R17, R22, -R17, 0.14084610342979431152 ;  /* 0x3e1039f616117423 */ /* 0x000fe20000000811 */
[----:B------:R-:W-:Y:S01]  /*1390*/  FFMA.RM R6, R6, R25, 12582913 ;  /* 0x4b40000106067423 */ /* 0x000fe20000004019 */
[----:B------:R-:W-:Y:S02]  /*13a0*/  MOV R25, R10 ;  /* 0x0000000a00197202 */ /* 0x000fe40000000f00 */
[----:B------:R-:W-:-:S03]  /*13b0*/  FFMA R17, R22, R17, -0.12148627638816833496 ;  /* 0xbdf8cdcc16117423 */ /* 0x000fc60000000011 */
[----:B------:R2:W-:Y:S01]  /*13c0*/  STG.E.64 desc[UR4][R14.64+0x8], R24 ;  /* 0x000008180e007986 */ /* 0x0005e2000c101b04 */
[----:B------:R-:W-:-:S04]  /*13d0*/  FFMA R17, R22, R17, 0.13980610668659210205 ;  /* 0x3e0f295516117423 */ /* 0x000fc80000000011 */
[----:B------:R-:W-:-:S04]  /*13e0*/  FFMA R17, R22, R17, -0.16684235632419586182 ;  /* 0xbe2ad8b916117423 */ /* 0x000fc80000000011 */
[----:B------:R-:W-:Y:S01]  /*13f0*/  FFMA R23, R22, R17, 0.20012299716472625732 ;  /* 0x3e4ced0b16177423 */ /* 0x000fe20000000011 */
[C---:B------:R-:W-:Y:S01]  /*1400*/  FADD R17, R6.reuse, -12583039 ;  /* 0xcb40007f06117421 */ /* 0x040fe20000000000 */
[----:B------:R-:W-:Y:S02]  /*1410*/  SHF.L.U32 R6, R6, 0x17, RZ ;  /* 0x0000001706067819 */ /* 0x000fe400000006ff */
[----:B------:R-:W-:Y:S01]  /*1420*/  FFMA R23, R22, R23, -0.24999669194221496582 ;  /* 0xbe7fff2216177423 */ /* 0x000fe20000000017 */
[----:B------:R-:W-:-:S03]  /*1430*/  FFMA R17, R2, 1.4426950216293334961, -R17 ;  /* 0x3fb8aa3b02117823 */ /* 0x000fc60000000811 */
[----:B------:R-:W-:Y:S01]  /*1440*/  FFMA R23, R22, R23, 0.33333182334899902344 ;  /* 0x3eaaaa7816177423 */ /* 0x000fe20000000017 */
[----:B------:R-:W-:Y:S01]  /*1450*/  FFMA R2, R2, 1.925963033500011079e-08, R17 ;  /* 0x32a5706002027823 */ /* 0x000fe20000000011 */
[----:B------:R-:W-:Y:S02]  /*1460*/  FSEL R17, RZ, -23, P0 ;  /* 0xc1b80000ff117808 */ /* 0x000fe40000000000 */
[----:B------:R-:W-:Y:S01]  /*1470*/  FFMA R23, R22, R23, -0.5 ;  /* 0xbf00000016177423 */ /* 0x000fe20000000017 */
[----:B------:R-:W3:Y:S01]  /*1480*/  MUFU.EX2 R21, R2 ;  /* 0x0000000200157308 */ /* 0x000ee20000000800 */
[----:B------:R-:W-:Y:S01]  /*1490*/  ISETP.GT.U32.AND P0, PT, R0, 0x7f7fffff, PT ;  /* 0x7f7fffff0000780c */ /* 0x000fe20003f04070 */
[----:B------:R-:W-:Y:S01]  /*14a0*/  FFMA R20, R18, 1.1920928955078125e-07, R17 ;  /* 0x3400000012147823 */ /* 0x000fe20000000011 */
[----:B------:R-:W-:Y:S01]  /*14b0*/  FMUL R23, R22, R23 ;  /* 0x0000001716177220 */ /* 0x000fe20000400000 */
[----:B------:R-:W-:Y:S01]  /*14c0*/  IMAD.MOV.U32 R18, RZ, RZ, R11 ;  /* 0x000000ffff127224 */ /* 0x000fe200078e000b */
[----:B------:R-:W-:Y:S01]  /*14d0*/  MOV R17, R12 ;  /* 0x0000000c00117202 */ /* 0x000fe20000000f00 */
[----:B------:R-:W-:-:S02]  /*14e0*/  IMAD.MOV.U32 R11, RZ, RZ, 0x7f800000 ;  /* 0x7f800000ff0b7424 */ /* 0x000fc400078e00ff */
[----:B------:R-:W-:Y:S01]  /*14f0*/  FFMA R23, R22, R23, R22 ;  /* 0x0000001716177223 */ /* 0x000fe20000000016 */
[----:B------:R2:W-:Y:S03]  /*1500*/  STG.E.64 desc[UR4][R14.64+0x10], R18 ;  /* 0x000010120e007986 */ /* 0x0005e6000c101b04 */
[----:B------:R-:W-:Y:S01]  /*1510*/  FFMA R20, R20, 0.69314718246459960938, R23 ;  /* 0x3f31721814147823 */ /* 0x000fe20000000017 */
[----:B------:R2:W-:Y:S01]  /*1520*/  STG.E.64 desc[UR4][R14.64], R16 ;  /* 0x000000100e007986 */ /* 0x0005e2000c101b04 */
[C---:B------:R-:W-:Y:S01]  /*1530*/  @P0 FFMA R20, R0.reuse, R11, +INF ;  /* 0x7f80000000140423 */ /* 0x040fe2000000000b */
[----:B------:R-:W-:Y:S01]  /*1540*/  FSETP.NEU.AND P0, PT, R0, RZ, PT ;  /* 0x000000ff0000720b */ /* 0x000fe20003f0d000 */
[----:B---3--:R-:W-:-:S03]  /*1550*/  FMUL R0, R6, R21 ;  /* 0x0000001506007220 */ /* 0x008fc60000400000 */
[----:B------:R-:W-:-:S04]  /*1560*/  FSEL R11, R20, -INF , P0 ;  /* 0xff800000140b7808 */ /* 0x000fc80000000000 */
[----:B------:R-:W-:-:S13]  /*1570*/  FSETP.GTU.AND P0, PT, R11, R0, PT ;  /* 0x000000000b00720b */ /* 0x000fda0003f0c000 */
[----:B------:R-:W-:Y:S05]  /*1580*/  @!P0 BREAK.RELIABLE B1 ;  /* 0x0000000000018942 */ /* 0x000fea0003800100 */
[----:B--2---:R-:W-:Y:S05]  /*1590*/  @!P0 BRA `(.L_x_13) ;  /* 0x0000000000088947 */ /* 0x004fea0003800000 */
.L_x_12:
[----:B------:R-:W-:Y:S05]  /*15a0*/  BSYNC.RELIABLE B1 ;  /* 0x0000000000017941 */ /* 0x000fea0003800100 */
.L_x_8:
[----:B------:R-:W-:Y:S05]  /*15b0*/  BRA `(.L_x_16) ;  /* 0xffffffec001c7947 */ /* 0x000fea000383ffff */
.L_x_13:
[----:B------:R-:W-:Y:S05]  /*15c0*/  BSYNC.RECONVERGENT B0 ;  /* 0x0000000000007941 */ /* 0x000fea0003800200 */
.L_x_1:
[----:B------:R-:W-:Y:S05]  /*15d0*/  WARPSYNC.ALL ;  /* 0x0000000000007948 */ /* 0x000fea0003800000 */
[----:B------:R-:W2:Y:S01]  /*15e0*/  LDC.64 R2, c[0x0][0x388] ;  /* 0x0000e200ff027b82 */ /* 0x000ea20000000a00 */
[----:B------:R-:W3:Y:S02]  /*15f0*/  LDCU UR6, c[0x0][0x398] ;  /* 0x00007300ff0677ac */ /* 0x000ee40008000800 */
[----:B---3--:R-:W-:Y:S01]  /*1600*/  FMUL R5, R0, UR6 ;  /* 0x0000000600057c20 */ /* 0x008fe20008400000 */
[----:B--2---:R-:W-:-:S05]  /*1610*/  IMAD.WIDE R2, R4, 0x4, R2 ;  /* 0x0000000404027825 */ /* 0x004fca00078e0202 */
[----:B------:R-:W-:Y:S01]  /*1620*/  STG.E desc[UR4][R2.64], R5 ;  /* 0x0000000502007986 */ /* 0x000fe2000c101904 */
[----:B------:R-:W-:Y:S05]  /*1630*/  EXIT ;  /* 0x000000000000794d */ /* 0x000fea0003800000 */
.L_x_0:
[----:B------:R-:W-:-:S04]  /*1640*/  FADD R31, R31, -0.5 ;  /* 0xbf0000001f1f7421 */ /* 0x000fc80000000000 */
[----:B------:R-:W-:Y:S01]  /*1650*/  VIADD R2, R31, 0xf3000000 ;  /* 0xf30000001f027836 */ /* 0x000fe20000000000 */
[----:B------:R0:W1:Y:S04]  /*1660*/  MUFU.RSQ R0, R31 ;  /* 0x0000001f00007308 */ /* 0x0000680000001400 */
[----:B------:R-:W-:-:S13]  /*1670*/  ISETP.GT.U32.AND P0, PT, R2, 0x727fffff, PT ;  /* 0x727fffff0200780c */ /* 0x000fda0003f04070 */
[----:B01----:R-:W-:Y:S05]  /*1680*/  @!P0 BRA `(.L_x_17) ;  /* 0x00000000001c8947 */ /* 0x003fea0003800000 */
[----:B------:R-:W-:Y:S01]  /*1690*/  BSSY.RECONVERGENT B0, `(.L_x_18) ;  /* 0x0000004000007945 */ /* 0x000fe20003800200 */
[----:B------:R-:W-:Y:S02]  /*16a0*/  MOV R0, R31 ;  /* 0x0000001f00007202 */ /* 0x000fe40000000f00 */
[----:B------:R-:W-:-:S07]  /*16b0*/  MOV R17, 0x16d0 ;  /* 0x000016d000117802 */ /* 0x000fce0000000f00 */
[----:B------:R-:W-:Y:S05]  /*16c0*/  CALL.REL.NOINC `($__internal_2_$__cuda_sm20_sqrt_rn_f32_slowpath) ;  /* 0x0000003400b87944 */ /* 0x000fea0003c00000 */
[----:B------:R-:W-:Y:S05]  /*16d0*/  BSYNC.RECONVERGENT B0 ;  /* 0x0000000000007941 */ /* 0x000fea0003800200 */
.L_x_18:
[----:B------:R-:W-:Y:S01]  /*16e0*/  IMAD.MOV.U32 R3, RZ, RZ, R0 ;  /* 0x000000ffff037224 */ /* 0x000fe200078e0000 */
[----:B------:R-:W-:Y:S06]  /*16f0*/  BRA `(.L_x_19) ;  /* 0x0000000000107947 */ /* 0x000fec0003800000 */
.L_x_17:
[----:B------:R-:W-:Y:S01]  /*1700*/  FMUL.FTZ R2, R31, R0 ;  /* 0x000000001f027220 */ /* 0x000fe20000410000 */
[----:B------:R-:W-:-:S03]  /*1710*/  FMUL.FTZ R0, R0, 0.5 ;  /* 0x3f00000000007820 */ /* 0x000fc60000410000 */
[----:B------:R-:W-:-:S04]  /*1720*/  FFMA R3, -R2, R2, R31 ;  /* 0x0000000202037223 */ /* 0x000fc8000000011f */
[----:B------:R-:W-:-:S07]  /*1730*/  FFMA R3, R3, R0, R2 ;  /* 0x0000000003037223 */ /* 0x000fce0000000002 */
.L_x_19:
[----:B------:R-:W0:Y:S02]  /*1740*/  LDC.64 R26, c[0x0][0x380] ;  /* 0x0000e000ff1a7b82 */ /* 0x000e240000000a00 */
[----:B0-----:R-:W-:-:S05]  /*1750*/  IMAD.WIDE R26, R4, 0x30, R26 ;  /* 0x00000030041a7825 */ /* 0x001fca00078e021a */
[----:B------:R-:W2:Y:S01]  /*1760*/  LDG.E R0, desc[UR4][R26.64+0x18] ;  /* 0x000018041a007981 */ /* 0x000ea2000c1e1900 */
[----:B------:R0:W1:Y:S01]  /*1770*/  F2F.F64.F32 R24, R3 ;  /* 0x0000000300187310 */ /* 0x0000620000201800 */
[----:B------:R-:W-:Y:S01]  /*1780*/  BSSY.RECONVERGENT B0, `(.L_x_20) ;  /* 0x0000052000007945 */ /* 0x000fe20003800200 */
[----:B--2---:R-:W-:-:S13]  /*1790*/  ISETP.NE.AND P0, PT, R0, 0x1, PT ;  /* 0x000000010000780c */ /* 0x004fda0003f05270 */
[----:B01----:R-:W-:Y:S05]  /*17a0*/  @!P0 BRA `(.L_x_21) ;  /* 0x0000000400348947 */ /* 0x003fea0003800000 */
[----:B------:R-:W2:Y:S04]  /*17b0*/  LDG.E.64 R8, desc[UR4][R26.64] ;  /* 0x000000041a087981 */ /* 0x000ea8000c1e1b00 */
[----:B------:R-:W3:Y:S04]  /*17c0*/  LDG.E.64 R6, desc[UR4][R26.64+0x10] ;  /* 0x000010041a067981 */ /* 0x000ee8000c1e1b00 */
[----:B------:R-:W4:Y:S01]  /*17d0*/  LDG.E.64 R10, desc[UR4][R26.64+0x8] ;  /* 0x000008041a0a7981 */ /* 0x000f22000c1e1b00 */
[----:B------:R-:W-:Y:S01]  /*17e0*/  MOV R16, 0x7f800000 ;  /* 0x7f80000000107802 */ /* 0x000fe20000000f00 */
[----:B------:R-:W-:Y:S01]  /*17f0*/  BSSY.RECONVERGENT B1, `(.L_x_22) ;  /* 0x000003f000017945 */ /* 0x000fe20003800200 */
[----:B--2---:R-:W-:-:S04]  /*1800*/  SHF.R.U32.HI R0, RZ, 0x2, R9 ;  /* 0x00000002ff007819 */ /* 0x004fc80000011609 */
[----:B------:R-:W-:Y:S01]  /*1810*/  LOP3.LUT R0, R0, R9, RZ, 0x3c, !PT ;  /* 0x0000000900007212 */ /* 0x000fe200078e3cff */
[----:B------:R-:W-:Y:S01]  /*1820*/  HFMA2 R9, -RZ, RZ, 0.1171875, 0 ;  /* 0x2f800000ff097431 */ /* 0x000fe200000001ff */
[----:B---3--:R-:W-:Y:S01]  /*1830*/  SHF.L.U32 R5, R7, 0x4, RZ ;  /* 0x0000000407057819 */ /* 0x008fe200000006ff */
[----:B------:R0:W-:Y:S02]  /*1840*/  STG.E.64 desc[UR4][R26.64+0x8], R6 ;  /* 0x000008061a007986 */ /* 0x0001e4000c101b04 */
[----:B------:R-:W-:-:S05]  /*1850*/  IMAD.SHL.U32 R2, R0, 0x2, RZ ;  /* 0x0000000200027824 */ /* 0x000fca00078e00ff */
[----:B------:R-:W-:Y:S01]  /*1860*/  LOP3.LUT R2, R0, R2, R5, 0x96, !PT ;  /* 0x0000000200027212 */ /* 0x000fe200078e9605 */
[----:B------:R-:W-:-:S03]  /*1870*/  IMAD.MOV.U32 R5, RZ, RZ, 0x3e055027 ;  /* 0x3e055027ff057424 */ /* 0x000fc600078e00ff */
[----:B------:R-:W-:-:S04]  /*1880*/  LOP3.LUT R12, R2, R7, RZ, 0x3c, !PT ;  /* 0x00000007020c7212 */ /* 0x000fc800078e3cff */
[----:B------:R-:W-:-:S04]  /*1890*/  IADD3 R0, PT, PT, R8, 0x587c5, R12 ;  /* 0x000587c508007810 */ /* 0x000fc80007ffe00c */
[----:B------:R-:W-:-:S05]  /*18a0*/  I2FP.F32.U32 R0, R0 ;  /* 0x0000000000007245 */ /* 0x000fca0000201000 */
[----:B------:R-:W-:-:S05]  /*18b0*/  FFMA R9, R0, R9, 1.1641532182693481445e-10 ;  /* 0x2f00000000097423 */ /* 0x000fca0000000009 */
[----:B------:R-:W-:-:S13]  /*18c0*/  FSETP.GEU.AND P0, PT, R9, 1.175494350822287508e-38, PT ;  /* 0x008000000900780b */ /* 0x000fda0003f0e000 */
[----:B------:R-:W-:-:S04]  /*18d0*/  @!P0 FMUL R9, R9, 8388608 ;  /* 0x4b00000009098820 */ /* 0x000fc80000400000 */
[----:B------:R-:W-:-:S05]  /*18e0*/  VIADD R0, R9, 0xc0d55555 ;  /* 0xc0d5555509007836 */ /* 0x000fca0000000000 */
[----:B------:R-:W-:-:S04]  /*18f0*/  LOP3.LUT R2, R0, 0xff800000, RZ, 0xc0, !PT ;  /* 0xff80000000027812 */ /* 0x000fc800078ec0ff */
[----:B------:R-:W-:-:S05]  /*1900*/  IADD3 R0, PT, PT, R9, -R2, RZ ;  /* 0x8000000209007210 */ /* 0x000fca0007ffe0ff */
[----:B------:R-:W-:Y:S01]  /*1910*/  FADD R14, R0, -1 ;  /* 0xbf800000000e7421 */ /* 0x000fe20000000000 */
[----:B------:R-:W-:Y:S02]  /*1920*/  FSEL R0, RZ, -23, P0 ;  /* 0xc1b80000ff007808 */ /* 0x000fe40000000000 */
[----:B------:R-:W-:Y:S01]  /*1930*/  ISETP.GT.U32.AND P0, PT, R9, 0x7f7fffff, PT ;  /* 0x7f7fffff0900780c */ /* 0x000fe20003f04070 */
[----:B------:R-:W-:-:S04]  /*1940*/  FFMA R5, R14, -R5, 0.14084610342979431152 ;  /* 0x3e1039f60e057423 */ /* 0x000fc80000000805 */
[----:B------:R-:W-:-:S04]  /*1950*/  FFMA R5, R14, R5, -0.12148627638816833496 ;  /* 0xbdf8cdcc0e057423 */ /* 0x000fc80000000005 */
[----:B------:R-:W-:-:S04]  /*1960*/  FFMA R5, R14, R5, 0.13980610668659210205 ;  /* 0x3e0f29550e057423 */ /* 0x000fc80000000005 */
[----:B------:R-:W-:-:S04]  /*1970*/  FFMA R5, R14, R5, -0.16684235632419586182 ;  /* 0xbe2ad8b90e057423 */ /* 0x000fc80000000005 */
[----:B------:R-:W-:-:S04]  /*1980*/  FFMA R5, R14, R5, 0.20012299716472625732 ;  /* 0x3e4ced0b0e057423 */ /* 0x000fc80000000005 */
[----:B------:R-:W-:-:S04]  /*1990*/  FFMA R5, R14, R5, -0.24999669194221496582 ;  /* 0xbe7fff220e057423 */ /* 0x000fc80000000005 */
[----:B------:R-:W-:Y:S01]  /*19a0*/  FFMA R13, R14, R5, 0.33333182334899902344 ;  /* 0x3eaaaa780e0d7423 */ /* 0x000fe20000000005 */
[----:B----4-:R-:W-:-:S03]  /*19b0*/  SHF.R.U32.HI R5, RZ, 0x2, R10 ;  /* 0x00000002ff057819 */ /* 0x010fc6000001160a */
[C---:B------:R-:W-:Y:S01]  /*19c0*/  FFMA R15, R14.reuse, R13, -0.5 ;  /* 0xbf0000000e0f7423 */ /* 0x040fe2000000000d */
[----:B------:R-:W-:Y:S02]  /*19d0*/  I2FP.F32.S32 R13, R2 ;  /* 0x00000002000d7245 */ /* 0x000fe40000201400 */
[----:B------:R-:W-:Y:S01]  /*19e0*/  LOP3.LUT R5, R5, R10, RZ, 0x3c, !PT ;  /* 0x0000000a05057212 */ /* 0x000fe200078e3cff */
[----:B------:R-:W-:Y:S01]  /*19f0*/  FMUL R15, R14, R15 ;  /* 0x0000000f0e0f7220 */ /* 0x000fe20000400000 */
[----:B------:R-:W-:Y:S02]  /*1a00*/  VIADD R10, R8, 0xb0f8a ;  /* 0x000b0f8a080a7836 */ /* 0x000fe40000000000 */
[----:B------:R-:W-:Y:S01]  /*1a10*/  FFMA R13, R13, 1.1920928955078125e-07, R0 ;  /* 0x340000000d0d7823 */ /* 0x000fe20000000000 */
[----:B------:R-:W-:Y:S02]  /*1a20*/  IMAD.SHL.U32 R0, R12, 0x10, RZ ;  /* 0x000000100c007824 */ /* 0x000fe400078e00ff */
[----:B------:R-:W-:Y:S01]  /*1a30*/  FFMA R14, R14, R15, R14 ;  /* 0x0000000f0e0e7223 */ /* 0x000fe2000000000e */
[----:B------:R-:W-:Y:S01]  /*1a40*/  SHF.L.U32 R2, R5, 0x1, RZ ;  /* 0x0000000105027819 */ /* 0x000fe200000006ff */
[----:B------:R0:W-:Y:S02]  /*1a50*/  STG.E.64 desc[UR4][R26.64], R10 ;  /* 0x0000000a1a007986 */ /* 0x0001e4000c101b04 */
[----:B------:R-:W-:Y:S01]  /*1a60*/  FFMA R14, R13, 0.69314718246459960938, R14 ;  /* 0x3f3172180d0e7823 */ /* 0x000fe2000000000e */
[----:B------:R-:W-:Y:S01]  /*1a70*/  @P0 FFMA R14, R9, R16, +INF ;  /* 0x7f800000090e0423 */ /* 0x000fe20000000010 */
[----:B------:R-:W-:-:S02]  /*1a80*/  LOP3.LUT R13, R5, R2, R0, 0x96, !PT ;  /* 0x00000002050d7212 */ /* 0x000fc400078e9600 */
[----:B------:R-:W-:Y:S01]  /*1a90*/  FSETP.NEU.AND P0, PT, R9, RZ, PT ;  /* 0x000000ff0900720b */ /* 0x000fe20003f0d000 */
[----:B------:R-:W-:Y:S01]  /*1aa0*/  FMUL R14, R14, -2 ;  /* 0xc00000000e0e7820 */ /* 0x000fe20000400000 */
[----:B------:R-:W-:Y:S01]  /*1ab0*/  LOP3.LUT R13, R13, R12, RZ, 0x3c, !PT ;  /* 0x0000000c0d0d7212 */ /* 0x000fe200078e3cff */
[----:B------:R-:W-:-:S03]  /*1ac0*/  HFMA2 R9, -RZ, RZ, 0.1495361328125, 0.0004794597625732421875 ;  /* 0x30c90fdbff097431 */ /* 0x000fc600000001ff */
[----:B------:R-:W-:Y:S01]  /*1ad0*/  FSEL R14, R14, +INF , P0 ;  /* 0x7f8000000e0e7808 */ /* 0x000fe20000000000 */
[----:B------:R0:W-:Y:S01]  /*1ae0*/  STG.E.64 desc[UR4][R26.64+0x10], R12 ;  /* 0x0000100c1a007986 */ /* 0x0001e2000c101b04 */
[----:B------:R-:W-:Y:S02]  /*1af0*/  IMAD.IADD R0, R13, 0x1, R10 ;  /* 0x000000010d007824 */ /* 0x000fe400078e020a */
[----:B------:R-:W-:Y:S01]  /*1b00*/  IADD3 R2, PT, PT, R14, -0xd000000, RZ ;  /* 0xf30000000e027810 */ /* 0x000fe20007ffe0ff */
[----:B------:R0:W1:Y:S02]  /*1b10*/  MUFU.RSQ R5, R14 ;  /* 0x0000000e00057308 */ /* 0x0000640000001400 */
[----:B------:R-:W-:Y:S02]  /*1b20*/  I2FP.F32.U32 R0, R0 ;  /* 0x0000000000007245 */ /* 0x000fe40000201000 */
[----:B------:R-:W-:-:S03]  /*1b30*/  ISETP.GT.U32.AND P0, PT, R2, 0x727fffff, PT ;  /* 0x727fffff0200780c */ /* 0x000fc60003f04070 */
[----:B------:R-:W-:-:S10]  /*1b40*/  FFMA R2, R0, R9, 7.314590599882819788e-10 ;  /* 0x30490fdb00027423 */ /* 0x000fd40000000009 */
[----:B01----:R-:W-:Y:S05]  /*1b50*/  @!P0 BRA `(.L_x_23) ;  /* 0x0000000000108947 */ /* 0x003fea0003800000 */
[----:B------:R-:W-:Y:S01]  /*1b60*/  IMAD.MOV.U32 R0, RZ, RZ, R14 ;  /* 0x000000ffff007224 */ /* 0x000fe200078e000e */
[----:B------:R-:W-:-:S07]  /*1b70*/  MOV R17, 0x1b90 ;  /* 0x00001b9000117802 */ /* 0x000fce0000000f00 */
[----:B------:R-:W-:Y:S05]  /*1b80*/  CALL.REL.NOINC `($__internal_2_$__cuda_sm20_sqrt_rn_f32_slowpath) ;  /* 0x0000003000887944 */ /* 0x000fea0003c00000 */
[----:B------:R-:W-:Y:S05]  /*1b90*/  BRA `(.L_x_24) ;  /* 0x0000000000107947 */ /* 0x000fea0003800000 */
.L_x_23:
[----:B------:R-:W-:Y:S01]  /*1ba0*/  FMUL.FTZ R7, R14, R5 ;  /* 0x000000050e077220 */ /* 0x000fe20000410000 */
[----:B------:R-:W-:-:S03]  /*1bb0*/  FMUL.FTZ R5, R5, 0.5 ;  /* 0x3f00000005057820 */ /* 0x000fc60000410000 */
[----:B------:R-:W-:-:S04]  /*1bc0*/  FFMA R0, -R7, R7, R14 ;  /* 0x0000000707007223 */ /* 0x000fc8000000010e */
[----:B------:R-:W-:-:S07]  /*1bd0*/  FFMA R0, R0, R5, R7 ;  /* 0x0000000500007223 */ /* 0x000fce0000000007 */
.L_x_24:
[----:B------:R-:W-:Y:S05]  /*1be0*/  BSYNC.RECONVERGENT B1 ;  /* 0x0000000000017941 */ /* 0x000fea0003800200 */
.L_x_22:
[----:B------:R-:W-:Y:S01]  /*1bf0*/  FMUL.RZ R6, R2, 0.15915493667125701904 ;  /* 0x3e22f98302067820 */ /* 0x000fe2000040c000 */
[----:B------:R-:W-:-:S03]  /*1c00*/  MOV R9, 0x1 ;  /* 0x0000000100097802 */ /* 0x000fc60000000f00 */
[----:B------:R-:W0:Y:S02]  /*1c10*/  MUFU.COS R5, R6 ;  /* 0x0000000600057308 */ /* 0x000e240000000000 */
[----:B------:R1:W-:Y:S01]  /*1c20*/  STG.E desc[UR4][R26.64+0x18], R9 ;  /* 0x000018091a007986 */ /* 0x0003e2000c101904 */
[----:B0-----:R-:W-:-:S05]  /*1c30*/  FMUL R7, R5, R0 ;  /* 0x0000000005077220 */ /* 0x001fca0000400000 */
[----:B------:R-:W0:Y:S01]  /*1c40*/  MUFU.SIN R5, R6 ;  /* 0x0000000600057308 */ /* 0x000e220000000400 */
[----:B------:R1:W-:Y:S01]  /*1c50*/  STG.E desc[UR4][R26.64+0x20], R7 ;  /* 0x000020071a007986 */ /* 0x0003e2000c101904 */
[----:B0-----:R-:W-:Y:S01]  /*1c60*/  FMUL R2, R5, R0 ;  /* 0x0000000005027220 */ /* 0x001fe20000400000 */
[----:B-1----:R-:W-:Y:S06]  /*1c70*/  BRA `(.L_x_25) ;  /* 0x0000000000087947 */ /* 0x002fec0003800000 */
.L_x_21:
[----:B------:R0:W5:Y:S04]  /*1c80*/  LDG.E R2, desc[UR4][R26.64+0x20] ;  /* 0x000020041a027981 */ /* 0x000168000c1e1900 */
[----:B------:R0:W-:Y:S02]  /*1c90*/  STG.E desc[UR4][R26.64+0x18], RZ ;  /* 0x000018ff1a007986 */ /* 0x0001e4000c101904 */
.L_x_25:
[----:B------:R-:W-:Y:S05]  /*1ca0*/  BSYNC.RECONVERGENT B0 ;  /* 0x0000000000007941 */ /* 0x000fea0003800200 */
.L_x_20:
[----:B-----5:R-:W1:Y:S01]  /*1cb0*/  F2F.F64.F32 R16, R2 ;  /* 0x0000000200107310 */ /* 0x020e620000201800 */
[----:B------:R-:W-:-:S13]  /*1cc0*/  FSETP.GE.AND P0, PT, R2, RZ, PT ;  /* 0x000000ff0200720b */ /* 0x000fda0003f06000 */
[----:B------:R-:W2:Y:S01]  /*1cd0*/  @P0 LDC.64 R8, c[0x0][0x388] ;  /* 0x0000e200ff080b82 */ /* 0x000ea20000000a00 */
[----:B-1----:R-:W-:-:S07]  /*1ce0*/  DMUL R14, R16, 0.5 ;  /* 0x3fe00000100e7828 */ /* 0x002fce0000000000 */
[----:B------:R-:W1:Y:S01]  /*1cf0*/  @P0 LDC R5, c[0x0][0x398] ;  /* 0x0000e600ff050b82 */ /* 0x000e620000000800 */
[----:B------:R-:W-:-:S06]  /*1d00*/  DADD R6, R24, R14 ;  /* 0x0000000018067229 */ /* 0x000fcc000000000e */
[----:B------:R-:W3:Y:S01]  /*1d10*/  F2F.F32.F64 R0, R6 ;  /* 0x0000000600007310 */ /* 0x000ee20000301000 */
[----:B--2---:R-:W-:-:S04]  /*1d20*/  @P0 IMAD.WIDE R8, R4, 0x4, R8 ;  /* 0x0000000404080825 */ /* 0x004fc800078e0208 */
[----:B---3--:R-:W-:-:S04]  /*1d30*/  FMUL R22, R0, R0 ;  /* 0x0000000000167220 */ /* 0x008fc80000400000 */
[----:B-1----:R-:W-:-:S05]  /*1d40*/  @P0 FMUL R5, R22, R5 ;  /* 0x0000000516050220 */ /* 0x002fca0000400000 */
[----:B------:R1:W-:Y:S01]  /*1d50*/  @P0 STG.E desc[UR4][R8.64], R5 ;  /* 0x0000000508000986 */ /* 0x0003e2000c101904 */
[----:B------:R-:W-:Y:S05]  /*1d60*/  @P0 EXIT ;  /* 0x000000000000094d */ /* 0x000fea0003800000 */
[----:B-1----:R-:W2:Y:S04]  /*1d70*/  LDG.E.64 R8, desc[UR4][R26.64] ;  /* 0x000000041a087981 */ /* 0x002ea8000c1e1b00 */
[----:B------:R-:W3:Y:S04]  /*1d80*/  LDG.E.64 R6, desc[UR4][R26.64+0x10] ;  /* 0x000010041a067981 */ /* 0x000ee8000c1e1b00 */
[----:B------:R-:W4:Y:S01]  /*1d90*/  LDG.E.64 R12, desc[UR4][R26.64+0x8] ;  /* 0x000008041a0c7981 */ /* 0x000f22000c1e1b00 */
[----:B------:R-:W-:Y:S01]  /*1da0*/  MOV R11, 0x4016a09e ;  /* 0x4016a09e000b7802 */ /* 0x000fe20000000f00 */
[----:B------:R-:W-:Y:S01]  /*1db0*/  UMOV UR6, 0x0 ;  /* 0x0000000000067882 */ /* 0x000fe20000000000 */
[----:B------:R-:W-:Y:S01]  /*1dc0*/  UMOV UR7, 0x40280000 ;  /* 0x4028000000077882 */ /* 0x000fe20000000000 */
[----:B--2---:R-:W-:Y:S01]  /*1dd0*/  SHF.R.U32.HI R10, RZ, 0x2, R9 ;  /* 0x00000002ff0a7819 */ /* 0x004fe20000011609 */
[----:B------:R-:W-:-:S03]  /*1de0*/  VIADD R8, R8, 0x587c5 ;  /* 0x000587c508087836 */ /* 0x000fc60000000000 */
[----:B------:R-:W-:Y:S01]  /*1df0*/  LOP3.LUT R9, R10, R9, RZ, 0x3c, !PT ;  /* 0x000000090a097212 */ /* 0x000fe200078e3cff */
[----:B------:R-:W-:Y:S02]  /*1e00*/  IMAD.MOV.U32 R10, RZ, RZ, 0x60000000 ;  /* 0x60000000ff0a7424 */ /* 0x000fe400078e00ff */
[----:B---3--:R-:W-:Y:S01]  /*1e10*/  IMAD.SHL.U32 R18, R7, 0x10, RZ ;  /* 0x0000001007127824 */ /* 0x008fe200078e00ff */
[C---:B------:R-:W-:Y:S01]  /*1e20*/  SHF.L.U32 R5, R9.reuse, 0x1, RZ ;  /* 0x0000000109057819 */ /* 0x040fe200000006ff */
[----:B------:R-:W-:Y:S02]  /*1e30*/  IMAD.MOV.U32 R20, RZ, RZ, R7 ;  /* 0x000000ffff147224 */ /* 0x000fe400078e0007 */
[----:B------:R-:W-:Y:S01]  /*1e40*/  DFMA R10, R24, -UR6, R10 ;  /* 0x80000006180a7c2b */ /* 0x000fe2000800000a */
[----:B------:R-:W-:Y:S01]  /*1e50*/  LOP3.LUT R18, R9, R5, R18, 0x96, !PT ;  /* 0x0000000509127212 */ /* 0x000fe200078e9612 */
[----:B------:R-:W-:-:S03]  /*1e60*/  FMUL R9, R2, R2 ;  /* 0x0000000202097220 */ /* 0x000fc60000400000 */
[----:B------:R-:W-:Y:S01]  /*1e70*/  LOP3.LUT R21, R18, R7, RZ, 0x3c, !PT ;  /* 0x0000000712157212 */ /* 0x000fe200078e3cff */
[----:B------:R-:W-:-:S03]  /*1e80*/  IMAD.MOV.U32 R18, RZ, RZ, 0x2f800000 ;  /* 0x2f800000ff127424 */ /* 0x000fc600078e00ff */
[----:B------:R-:W-:Y:S01]  /*1e90*/  IADD3 R5, PT, PT, R21, R8, RZ ;  /* 0x0000000815057210 */ /* 0x000fe20007ffe0ff */
[----:B------:R1:W2:Y:S01]  /*1ea0*/  F2F.F32.F64 R10, R10 ;  /* 0x0000000a000a7310 */ /* 0x0002a20000301000 */
[----:B------:R3:W-:Y:S02]  /*1eb0*/  STG.E.64 desc[UR4][R26.64+0x10], R20 ;  /* 0x000010141a007986 */ /* 0x0007e4000c101b04 */
[----:B------:R-:W-:-:S05]  /*1ec0*/  I2FP.F32.U32 R5, R5 ;  /* 0x0000000500057245 */ /* 0x000fca0000201000 */
[----:B------:R-:W-:Y:S01]  /*1ed0*/  FFMA R19, R5, R18, 1.1641532182693481445e-10 ;  /* 0x2f00000005137423 */ /* 0x000fe20000000012 */
[----:B------:R-:W-:Y:S01]  /*1ee0*/  FMUL R18, R9, R2 ;  /* 0x0000000209127220 */ /* 0x000fe20000400000 */
[----:B-1----:R-:W-:Y:S01]  /*1ef0*/  MOV R11, R6 ;  /* 0x00000006000b7202 */ /* 0x002fe20000000f00 */
[----:B----4-:R-:W-:Y:S02]  /*1f00*/  IMAD.MOV.U32 R9, RZ, RZ, R12 ;  /* 0x000000ffff097224 */ /* 0x010fe400078e000c */
[----:B--2---:R-:W-:Y:S01]  /*1f10*/  FMUL R5, R19, R10 ;  /* 0x0000000a13057220 */ /* 0x004fe20000400000 */
[----:B------:R-:W-:Y:S02]  /*1f20*/  MOV R10, R13 ;  /* 0x0000000d000a7202 */ /* 0x000fe40000000f00 */
[----:B------:R3:W-:Y:S02]  /*1f30*/  STG.E.64 desc[UR4][R26.64], R8 ;  /* 0x000000081a007986 */ /* 0x0007e4000c101b04 */
[----:B------:R-:W-:-:S02]  /*1f40*/  FSETP.GTU.AND P0, PT, R5, R18, PT ;  /* 0x000000120500720b */ /* 0x000fc40003f0c000 */
[----:B------:R3:W-:Y:S11]  /*1f50*/  STG.E.64 desc[UR4][R26.64+0x8], R10 ;  /* 0x0000080a1a007986 */ /* 0x0007f6000c101b04 */
[----:B------:R-:W1:Y:S08]  /*1f60*/  @!P0 LDC R5, c[0x0][0x398] ;  /* 0x0000e600ff058b82 */ /* 0x000e700000000800 */
[----:B------:R-:W2:Y:S01]  /*1f70*/  @!P0 LDC.64 R28, c[0x0][0x388] ;  /* 0x0000e200ff1c8b82 */ /* 0x000ea20000000a00 */
[----:B-1----:R-:W-:Y:S01]  /*1f80*/  @!P0 FMUL R5, R22, R5 ;  /* 0x0000000516058220 */ /* 0x002fe20000400000 */
[----:B--2---:R-:W-:-:S05]  /*1f90*/  @!P0 IMAD.WIDE R28, R4, 0x4, R28 ;  /* 0x00000004041c8825 */ /* 0x004fca00078e021c */
[----:B------:R3:W-:Y:S01]  /*1fa0*/  @!P0 STG.E desc[UR4][R28.64], R5 ;  /* 0x000000051c008986 */ /* 0x0007e2000c101904 */
[----:B------:R-:W-:Y:S05]  /*1fb0*/  @!P0 EXIT ;  /* 0x000000000000894d */ /* 0x000fea0003800000 */
[----:B---3--:R-:W1:Y:S01]  /*1fc0*/  LDC R9, c[0x0][0x394] ;  /* 0x0000e500ff097b82 */ /* 0x008e620000000800 */
[----:B------:R-:W-:Y:S01]  /*1fd0*/  MOV R23, R6 ;  /* 0x0000000600177202 */ /* 0x000fe20000000f00 */
[----:B------:R-:W-:Y:S01]  /*1fe0*/  IMAD.MOV.U32 R20, RZ, RZ, R7 ;  /* 0x000000ffff147224 */ /* 0x000fe200078e0007 */
[----:B------:R-:W-:Y:S02]  /*1ff0*/  MOV R18, R8 ;  /* 0x0000000800127202 */ /* 0x000fe40000000f00 */
[----:B-1----:R-:W-:-:S04]  /*2000*/  IADD3 R5, PT, PT, R9, 0x1800000, RZ ;  /* 0x0180000009057810 */ /* 0x002fc80007ffe0ff */
[----:B------:R-:W-:-:S04]  /*2010*/  LOP3.LUT R5, R5, 0x7f800000, RZ, 0xc0, !PT ;  /* 0x7f80000005057812 */ /* 0x000fc800078ec0ff */
[----:B------:R-:W-:Y:S01]  /*2020*/  ISETP.GT.U32.AND P0, PT, R5, 0x1ffffff, PT ;  /* 0x01ffffff0500780c */ /* 0x000fe20003f04070 */
[----:B------:R-:W-:-:S12]  /*2030*/  IMAD.MOV.U32 R5, RZ, RZ, R13 ;  /* 0x000000ffff057224 */ /* 0x000fd800078e000d */
[----:B------:R-:W-:Y:S05]  /*2040*/  @P0 BRA `(.L_x_26) ;  /* 0x00000000000c0947 */ /* 0x000fea0003800000 */
[----:B------:R-:W-:-:S07]  /*2050*/  MOV R8, 0x2070 ;  /* 0x0000207000087802 */ /* 0x000fce0000000f00 */
[----:B0-----:R-:W-:Y:S05]  /*2060*/  CALL.REL.NOINC `($__internal_1_$__cuda_sm20_rcp_rn_f32_slowpath) ;  /* 0x0000002800847944 */ /* 0x001fea0003c00000 */
[----:B------:R-:W-:Y:S05]  /*2070*/  BRA `(.L_x_27) ;  /* 0x0000000000107947 */ /* 0x000fea0003800000 */
.L_x_26:
[----:B------:R-:W1:Y:S02]  /*2080*/  MUFU.RCP R7, R9 ;  /* 0x0000000900077308 */ /* 0x000e640000001000 */
[----:B-1----:R-:W-:-:S04]  /*2090*/  FFMA R6, R7, R9, -1 ;  /* 0xbf80000007067423 */ /* 0x002fc80000000009 */
[----:B------:R-:W-:-:S04]  /*20a0*/  FADD.FTZ R6, -R6, -RZ ;  /* 0x800000ff06067221 */ /* 0x000fc80000010100 */
[----:B------:R-:W-:-:S07]  /*20b0*/  FFMA R7, R7, R6, R7 ;  /* 0x0000000607077223 */ /* 0x000fce0000000007 */
.L_x_27:
[----:B------:R-:W1:Y:S01]  /*20c0*/  LDCU UR6, c[0x0][0x394] ;  /* 0x00007280ff0677ac */ /* 0x000e620008000800 */
[----:B------:R-:W-:Y:S01]  /*20d0*/  IMAD.MOV.U32 R6, RZ, RZ, 0x397e2cc1 ;  /* 0x397e2cc1ff067424 */ /* 0x000fe200078e00ff */
[----:B------:R-:W-:-:S03]  /*20e0*/  UMOV UR7, 0x400d7ced ;  /* 0x400d7ced00077882 */ /* 0x000fc60000000000 */
[----:B------:R-:W-:-:S04]  /*20f0*/  FFMA R6, R7, R6, 0.00024510998628102242947 ;  /* 0x3980821b07067423 */ /* 0x000fc80000000006 */
[----:B------:R-:W-:-:S04]  /*2100*/  FFMA R6, R6, R7, -7.3880000854842364788e-05 ;  /* 0xb89af00606067423 */ /* 0x000fc80000000007 */
[----:B------:R-:W-:-:S04]  /*2110*/  FFMA R6, R6, R7, 0.0014412100426852703094 ;  /* 0x3abce6fc06067423 */ /* 0x000fc80000000007 */
[-C--:B------:R-:W-:Y:S01]  /*2120*/  FFMA R6, R6, R7.reuse, 0.0080119101330637931824 ;  /* 0x3c03446306067423 */ /* 0x080fe20000000007 */
[----:B-1----:R-:W1:Y:S01]  /*2130*/  F2F.F64.F32 R8, UR6 ;  /* 0x0000000600087d10 */ /* 0x002e620008201800 */
[----:B------:R-:W-:Y:S02]  /*2140*/  UMOV UR6, 0x916872b0 ;  /* 0x916872b000067882 */ /* 0x000fe40000000000 */
[----:B------:R-:W-:-:S04]  /*2150*/  FFMA R6, R6, R7, 0.020831480622291564941 ;  /* 0x3caaa6c806067423 */ /* 0x000fc80000000007 */
[----:B------:R-:W-:-:S04]  /*2160*/  FFMA R6, R6, R7, 0.041666690260171890259 ;  /* 0x3d2aaab106067423 */ /* 0x000fc80000000007 */
[----:B------:R-:W-:Y:S01]  /*2170*/  FMUL R7, R6, R7 ;  /* 0x0000000706077220 */ /* 0x000fe20000400000 */
[----:B-1----:R-:W-:-:S14]  /*2180*/  DSETP.GTU.AND P0, PT, R8, UR6, PT ;  /* 0x0000000608007e2a */ /* 0x002fdc000bf0c000 */
[----:B------:R-:W-:Y:S05]  /*2190*/  @P0 BRA `(.L_x_28) ;  /* 0x0000000000a40947 */ /* 0x000fea0003800000 */
[----:B------:R-:W1:Y:S01]  /*21a0*/  MUFU.RCP64H R9, R25 ;  /* 0x0000001900097308 */ /* 0x000e620000001800 */
[----:B------:R-:W-:Y:S01]  /*21b0*/  MOV R8, 0x1 ;  /* 0x0000000100087802 */ /* 0x000fe20000000f00 */
[----:B------:R-:W-:Y:S01]  /*21c0*/  UMOV UR6, 0x8f5c28f6 ;  /* 0x8f5c28f600067882 */ /* 0x000fe20000000000 */
[----:B------:R-:W-:Y:S01]  /*21d0*/  UMOV UR7, 0x3fc8f5c2 ;  /* 0x3fc8f5c200077882 */ /* 0x000fe20000000000 */
[----:B------:R-:W-:Y:S03]  /*21e0*/  BSSY.RECONVERGENT B0, `(.L_x_29) ;  /* 0x000001c000007945 */ /* 0x000fe60003800200 */
[----:B-1----:R-:W-:-:S08]  /*21f0*/  DFMA R10, -R24, R8, 1 ;  /* 0x3ff00000180a742b */ /* 0x002fd00000000108 */
[----:B------:R-:W-:-:S08]  /*2200*/  DFMA R10, R10, R10, R10 ;  /* 0x0000000a0a0a722b */ /* 0x000fd0000000000a */
[----:B------:R-:W-:-:S08]  /*2210*/  DFMA R10, R8, R10, R8 ;  /* 0x0000000a080a722b */ /* 0x000fd00000000008 */
[----:B------:R-:W-:-:S08]  /*2220*/  DFMA R8, -R24, R10, 1 ;  /* 0x3ff000001808742b */ /* 0x000fd0000000010a */
[----:B------:R-:W-:Y:S02]  /*2230*/  DFMA R10, R10, R8, R10 ;  /* 0x000000080a0a722b */ /* 0x000fe4000000000a */
[----:B------:R-:W1:Y:S06]  /*2240*/  F2F.F64.F32 R8, R31 ;  /* 0x0000001f00087310 */ /* 0x000e6c0000201800 */
[----:B------:R-:W-:-:S08]  /*2250*/  DMUL R32, R10, UR6 ;  /* 0x000000060a207c28 */ /* 0x000fd00008000000 */
[C---:B------:R-:W-:Y:S01]  /*2260*/  DFMA R34, -R24.reuse, R32, UR6 ;  /* 0x0000000618227e2b */ /* 0x040fe20008000120 */
[----:B------:R-:W-:Y:S01]  /*2270*/  UMOV UR6, 0xc083126f ;  /* 0xc083126f00067882 */ /* 0x000fe20000000000 */
[----:B------:R-:W-:Y:S02]  /*2280*/  UMOV UR7, 0x3fdda1ca ;  /* 0x3fdda1ca00077882 */ /* 0x000fe40000000000 */
[----:B------:R-:W-:Y:S01]  /*2290*/  DADD R28, R24, UR6 ;  /* 0x00000006181c7e29 */ /* 0x000fe20008000000 */
[----:B------:R-:W-:Y:S01]  /*22a0*/  UMOV UR6, 0x39581062 ;  /* 0x3958106200067882 */ /* 0x000fe20000000000 */
[----:B------:R-:W-:Y:S02]  /*22b0*/  UMOV UR7, 0x3fc6c8b4 ;  /* 0x3fc6c8b400077882 */ /* 0x000fe40000000000 */
[----:B------:R-:W-:-:S04]  /*22c0*/  DFMA R10, R10, R34, R32 ;  /* 0x000000220a0a722b */ /* 0x000fc80000000020 */
[----:B-1----:R-:W-:-:S06]  /*22d0*/  DFMA R8, R8, UR6, R28 ;  /* 0x0000000608087c2b */ /* 0x002fcc000800001c */
[----:B------:R-:W-:-:S04]  /*22e0*/  FFMA R6, RZ, R25, R11 ;  /* 0x00000019ff067223 */ /* 0x000fc8000000000b */
[----:B------:R1:W2:Y:S01]  /*22f0*/  F2F.F32.F64 R8, R8 ;  /* 0x0000000800087310 */ /* 0x0002a20000301000 */
[----:B------:R-:W-:-:S13]  /*2300*/  FSETP.GT.AND P0, PT, |R6|, 1.469367938527859385e-39, PT ;  /* 0x001000000600780b */ /* 0x000fda0003f04200 */
[----:B-1----:R-:W-:Y:S05]  /*2310*/  @P0 BRA `(.L_x_30) ;  /* 0x0000000000200947 */ /* 0x002fea0003800000 */
[----:B------:R-:W-:Y:S01]  /*2320*/  IMAD.MOV.U32 R28, RZ, RZ, -0x70a3d70a ;  /* 0x8f5c28f6ff1c7424 */ /* 0x000fe200078e00ff */
[----:B------:R-:W-:Y:S01]  /*2330*/  MOV R29, 0x3fc8f5c2 ;  /* 0x3fc8f5c2001d7802 */ /* 0x000fe20000000f00 */
[----:B------:R-:W-:Y:S01]  /*2340*/  IMAD.MOV.U32 R10, RZ, RZ, R24 ;  /* 0x000000ffff0a7224 */ /* 0x000fe200078e0018 */
[----:B------:R-:W-:Y:S02]  /*2350*/  MOV R11, R25 ;  /* 0x00000019000b7202 */ /* 0x000fe40000000f00 */
[----:B------:R-:W-:-:S07]  /*2360*/  MOV R6, 0x2380 ;  /* 0x0000238000067802 */ /* 0x000fce0000000f00 */
[----:B0-2---:R-:W-:Y:S05]  /*2370*/  CALL.REL.NOINC `($__internal_0_$__cuda_sm20_div_rn_f64_full) ;  /* 0x00000020004c7944 */ /* 0x005fea0003c00000 */
[----:B------:R-:W-:Y:S01]  /*2380*/  IMAD.MOV.U32 R10, RZ, RZ, R28 ;  /* 0x000000ffff0a7224 */ /* 0x000fe200078e001c */
[----:B------:R-:W-:-:S07]  /*2390*/  MOV R11, R29 ;  /* 0x0000001d000b7202 */ /* 0x000fce0000000f00 */
.L_x_30:
[----:B------:R-:W-:Y:S05]  /*23a0*/  BSYNC.RECONVERGENT B0 ;  /* 0x0000000000007941 */ /* 0x000fea0003800200 */
.L_x_29:
[----:B------:R-:W-:Y:S01]  /*23b0*/  UMOV UR6, 0x10624dd3 ;  /* 0x10624dd300067882 */ /* 0x000fe20000000000 */
[----:B------:R-:W-:Y:S01]  /*23c0*/  UMOV UR7, 0x3fb43958 ;  /* 0x3fb4395800077882 */ /* 0x000fe20000000000 */
[----:B------:R-:W-:Y:S01]  /*23d0*/  IMAD.MOV.U32 R9, RZ, RZ, 0x3f9e147b ;  /* 0x3f9e147bff097424 */ /* 0x000fe200078e00ff */
[----:B------:R-:W-:Y:S01]  /*23e0*/  DADD R10, R10, -UR6 ;  /* 0x800000060a0a7e29 */ /* 0x000fe20008000000 */
[----:B------:R-:W-:Y:S01]  /*23f0*/  UMOV UR6, 0x47ae147b ;  /* 0x47ae147b00067882 */ /* 0x000fe20000000000 */
[----:B------:R-:W-:-:S06]  /*2400*/  UMOV UR7, 0x3fc47ae1 ;  /* 0x3fc47ae100077882 */ /* 0x000fcc0000000000 */
[----:B------:R-:W-:Y:S01]  /*2410*/  DFMA R10, R24, UR6, R10 ;  /* 0x00000006180a7c2b */ /* 0x000fe2000800000a */
[----:B------:R-:W-:Y:S10]  /*2420*/  BRA `(.L_x_31) ;  /* 0x0000000400807947 */ /* 0x000ff40003800000 */
.L_x_28:
[----:B------:R-:W-:Y:S01]  /*2430*/  UMOV UR6, 0x95810625 ;  /* 0x9581062500067882 */ /* 0x000fe20000000000 */
[----:B------:R-:W-:Y:S02]  /*2440*/  UMOV UR7, 0x402a0b43 ;  /* 0x402a0b4300077882 */ /* 0x000fe40000000000 */
[----:B------:R-:W-:-:S14]  /*2450*/  DSETP.GTU.AND P0, PT, R8, UR6, PT ;  /* 0x0000000608007e2a */ /* 0x000fdc000bf0c000 */
        /* <DEDUP_REMOVED lines=13> */
[----:B------:R-:W-:Y:S01]  /*2530*/  DFMA R28, -R24, R10, UR6 ;  /* 0x00000006181c7e2b */ /* 0x000fe2000800010a */
[----:B------:R-:W-:Y:S01]  /*2540*/  UMOV UR6, 0x77318fc5 ;  /* 0x77318fc500067882 */ /* 0x000fe20000000000 */
[----:B------:R-:W-:-:S06]  /*2550*/  UMOV UR7, 0x3f7f212d ;  /* 0x3f7f212d00077882 */ /* 0x000fcc0000000000 */
[----:B------:R-:W-:Y:S01]  /*2560*/  DFMA R10, R32, R28, R10 ;  /* 0x0000001c200a722b */ /* 0x000fe2000000000a */
[----:B------:R-:W-:Y:S01]  /*2570*/  IMAD.MOV.U32 R28, RZ, RZ, -0x4bc6a7f0 ;  /* 0xb4395810ff1c7424 */ /* 0x000fe200078e00ff */
[----:B------:R-:W-:-:S06]  /*2580*/  MOV R29, 0x3ffa76c8 ;  /* 0x3ffa76c8001d7802 */ /* 0x000fcc0000000f00 */
[----:B-1----:R-:W-:Y:S02]  /*2590*/  DFMA R8, R8, UR6, R28 ;  /* 0x0000000608087c2b */ /* 0x002fe4000800001c */
[----:B------:R-:W-:-:S05]  /*25a0*/  FFMA R6, RZ, R25, R11 ;  /* 0x00000019ff067223 */ /* 0x000fca000000000b */
[----:B------:R-:W-:-:S03]  /*25b0*/  FSETP.GT.AND P0, PT, |R6|, 1.469367938527859385e-39, PT ;  /* 0x001000000600780b */ /* 0x000fc60003f04200 */
[----:B------:R1:W2:Y:S10]  /*25c0*/  F2F.F32.F64 R8, R8 ;  /* 0x0000000800087310 */ /* 0x0002b40000301000 */
        /* <DEDUP_REMOVED lines=9> */
.L_x_34:
[----:B------:R-:W-:Y:S05]  /*2660*/  BSYNC.RECONVERGENT B0 ;  /* 0x0000000000007941 */ /* 0x000fea0003800200 */
.L_x_33:
[----:B------:R-:W1:Y:S01]  /*2670*/  MUFU.RCP64H R29, R25 ;  /* 0x00000019001d7308 */ /* 0x000e620000001800 */
[----:B------:R-:W-:Y:S01]  /*2680*/  IMAD.MOV.U32 R28, RZ, RZ, 0x1 ;  /* 0x00000001ff1c7424 */ /* 0x000fe200078e00ff */
[----:B------:R-:W-:Y:S01]  /*2690*/  UMOV UR6, 0xc8b43958 ;  /* 0xc8b4395800067882 */ /* 0x000fe20000000000 */
[----:B------:R-:W-:Y:S01]  /*26a0*/  UMOV UR7, 0x3fafbe76 ;  /* 0x3fafbe7600077882 */ /* 0x000fe20000000000 */
[----:B------:R-:W-:Y:S03]  /*26b0*/  BSSY.RECONVERGENT B0, `(.L_x_35) ;  /* 0x0000016000007945 */ /* 0x000fe60003800200 */
[----:B-1----:R-:W-:-:S08]  /*26c0*/  DFMA R32, -R24, R28, 1 ;  /* 0x3ff000001820742b */ /* 0x002fd0000000011c */
[----:B------:R-:W-:-:S08]  /*26d0*/  DFMA R32, R32, R32, R32 ;  /* 0x000000202020722b */ /* 0x000fd00000000020 */
[----:B------:R-:W-:-:S08]  /*26e0*/  DFMA R32, R28, R32, R28 ;  /* 0x000000201c20722b */ /* 0x000fd0000000001c */
[----:B------:R-:W-:-:S08]  /*26f0*/  DFMA R28, -R24, R32, 1 ;  /* 0x3ff00000181c742b */ /* 0x000fd00000000120 */
[----:B------:R-:W-:-:S08]  /*2700*/  DFMA R34, R32, R28, R32 ;  /* 0x0000001c2022722b */ /* 0x000fd00000000020 */
[----:B------:R-:W-:-:S08]  /*2710*/  DMUL R28, R34, UR6 ;  /* 0x00000006221c7c28 */ /* 0x000fd00008000000 */
[----:B------:R-:W-:Y:S01]  /*2720*/  DFMA R32, -R24, R28, UR6 ;  /* 0x0000000618207e2b */ /* 0x000fe2000800011c */
[----:B------:R-:W-:Y:S01]  /*2730*/  UMOV UR6, 0x9999999a ;  /* 0x9999999a00067882 */ /* 0x000fe20000000000 */
[----:B------:R-:W-:Y:S02]  /*2740*/  UMOV UR7, 0x3fd19999 ;  /* 0x3fd1999900077882 */ /* 0x000fe40000000000 */
[----:B------:R-:W-:-:S04]  /*2750*/  DADD R10, R10, UR6 ;  /* 0x000000060a0a7e29 */ /* 0x000fc80008000000 */
[----:B------:R-:W-:Y:S02]  /*2760*/  DFMA R28, R34, R32, R28 ;  /* 0x00000020221c722b */ /* 0x000fe4000000001c */
[----:B------:R1:W3:Y:S08]  /*2770*/  F2F.F32.F64 R9, R10 ;  /* 0x0000000a00097310 */ /* 0x0002f00000301000 */
[----:B------:R-:W-:-:S05]  /*2780*/  FFMA R6, RZ, R25, R29 ;  /* 0x00000019ff067223 */ /* 0x000fca000000001d */
[----:B------:R-:W-:-:S13]  /*2790*/  FSETP.GT.AND P0, PT, |R6|, 1.469367938527859385e-39, PT ;  /* 0x001000000600780b */ /* 0x000fda0003f04200 */
[----:B-1-3--:R-:W-:Y:S05]  /*27a0*/  @P0 BRA `(.L_x_36) ;  /* 0x0000000000180947 */ /* 0x00afea0003800000 */
[----:B------:R-:W-:Y:S01]  /*27b0*/  MOV R28, 0xc8b43958 ;  /* 0xc8b43958001c7802 */ /* 0x000fe20000000f00 */
[----:B------:R-:W-:Y:S01]  /*27c0*/  IMAD.MOV.U32 R29, RZ, RZ, 0x3fafbe76 ;  /* 0x3fafbe76ff1d7424 */ /* 0x000fe200078e00ff */
[----:B------:R-:W-:Y:S01]  /*27d0*/  MOV R10, R24 ;  /* 0x00000018000a7202 */ /* 0x000fe20000000f00 */
[----:B------:R-:W-:Y:S01]  /*27e0*/  IMAD.MOV.U32 R11, RZ, RZ, R25 ;  /* 0x000000ffff0b7224 */ /* 0x000fe200078e0019 */
[----:B------:R-:W-:-:S07]  /*27f0*/  MOV R6, 0x2810 ;  /* 0x0000281000067802 */ /* 0x000fce0000000f00 */
[----:B0-2---:R-:W-:Y:S05]  /*2800*/  CALL.REL.NOINC `($__internal_0_$__cuda_sm20_div_rn_f64_full) ;  /* 0x0000001c00287944 */ /* 0x005fea0003c00000 */
.L_x_36:
[----:B------:R-:W-:Y:S05]  /*2810*/  BSYNC.RECONVERGENT B0 ;  /* 0x0000000000007941 */ /* 0x000fea0003800200 */
.L_x_35:
[----:B------:R-:W-:Y:S01]  /*2820*/  UMOV UR6, 0xbc6a7efa ;  /* 0xbc6a7efa00067882 */ /* 0x000fe20000000000 */
[----:B------:R-:W-:Y:S02]  /*2830*/  UMOV UR7, 0x3f989374 ;  /* 0x3f98937400077882 */ /* 0x000fe40000000000 */
[----:B------:R-:W-:Y:S01]  /*2840*/  DADD R10, R28, UR6 ;  /* 0x000000061c0a7e29 */ /* 0x000fe20008000000 */
[----:B------:R-:W-:Y:S10]  /*2850*/  BRA `(.L_x_31) ;  /* 0x0000000000747947 */ /* 0x000ff40003800000 */
.L_x_32:
        /* <DEDUP_REMOVED lines=11> */
[----:B------:R-:W-:-:S08]  /*2910*/  DFMA R10, -R24, R8, UR6 ;  /* 0x00000006180a7e2b */ /* 0x000fd00008000108 */
[----:B------:R-:W-:-:S10]  /*2920*/  DFMA R8, R28, R10, R8 ;  /* 0x0000000a1c08722b */ /* 0x000fd40000000008 */
[----:B------:R-:W-:-:S05]  /*2930*/  FFMA R6, RZ, R25, R9 ;  /* 0x00000019ff067223 */ /* 0x000fca0000000009 */
[----:B------:R-:W-:-:S13]  /*2940*/  FSETP.GT.AND P0, PT, |R6|, 1.469367938527859385e-39, PT ;  /* 0x001000000600780b */ /* 0x000fda0003f04200 */
[----:B------:R-:W-:Y:S05]  /*2950*/  @P0 BRA `(.L_x_38) ;  /* 0x0000000000200947 */ /* 0x000fea0003800000 */
[----:B------:R-:W-:Y:S01]  /*2960*/  IMAD.MOV.U32 R28, RZ, RZ, 0x1cac0831 ;  /* 0x1cac0831ff1c7424 */ /* 0x000fe200078e00ff */
[----:B------:R-:W-:Y:S01]  /*2970*/  MOV R29, 0x3fc3645a ;  /* 0x3fc3645a001d7802 */ /* 0x000fe20000000f00 */
[----:B------:R-:W-:Y:S01]  /*2980*/  IMAD.MOV.U32 R10, RZ, RZ, R24 ;  /* 0x000000ffff0a7224 */ /* 0x000fe200078e0018 */
[----:B------:R-:W-:Y:S02]  /*2990*/  MOV R11, R25 ;  /* 0x00000019000b7202 */ /* 0x000fe40000000f00 */
[----:B------:R-:W-:-:S07]  /*29a0*/  MOV R6, 0x29c0 ;  /* 0x000029c000067802 */ /* 0x000fce0000000f00 */
[----:B0-----:R-:W-:Y:S05]  /*29b0*/  CALL.REL.NOINC `($__internal_0_$__cuda_sm20_div_rn_f64_full) ;  /* 0x0000001800bc7944 */ /* 0x001fea0003c00000 */
[----:B------:R-:W-:Y:S01]  /*29c0*/  IMAD.MOV.U32 R8, RZ, RZ, R28 ;  /* 0x000000ffff087224 */ /* 0x000fe200078e001c */
[----:B------:R-:W-:-:S07]  /*29d0*/  MOV R9, R29 ;  /* 0x0000001d00097202 */ /* 0x000fce0000000f00 */
.L_x_38:
[----:B------:R-:W-:Y:S05]  /*29e0*/  BSYNC.RECONVERGENT B0 ;  /* 0x0000000000007941 */ /* 0x000fea0003800200 */
.L_x_37:
[----:B------:R-:W-:Y:S02]  /*29f0*/  IMAD.MOV.U32 R10, RZ, RZ, R8 ;  /* 0x000000ffff0a7224 */ /* 0x000fe400078e0008 */
[----:B------:R-:W-:Y:S01]  /*2a00*/  HFMA2 R8, -RZ, RZ, 1.970703125, -0.00044918060302734375 ;  /* 0x3fe28f5cff087431 */ /* 0x000fe200000001ff */
[----:B------:R-:W-:Y:S01]  /*2a10*/  MOV R11, R9 ;  /* 0x00000009000b7202 */ /* 0x000fe20000000f00 */
[----:B------:R-:W-:-:S07]  /*2a20*/  IMAD.MOV.U32 R9, RZ, RZ, 0x3f400000 ;  /* 0x3f400000ff097424 */ /* 0x000fce00078e00ff */
.L_x_31:
[----:B------:R-:W-:Y:S01]  /*2a30*/  FSETP.GT.AND P0, PT, R0, RZ, PT ;  /* 0x000000ff0000720b */ /* 0x000fe20003f04000 */
[----:B------:R1:W3:Y:S01]  /*2a40*/  F2F.F32.F64 R10, R10 ;  /* 0x0000000a000a7310 */ /* 0x0002e20000301000 */
[----:B------:R-:W-:Y:S11]  /*2a50*/  BSSY.RECONVERGENT B0, `(.L_x_39) ;  /* 0x00000a2000007945 */ /* 0x000ff60003800200 */
[----:B-1----:R-:W-:Y:S05]  /*2a60*/  @!P0 BRA `(.L_x_40) ;  /* 0x0000000800808947 */ /* 0x002fea0003800000 */
[----:B------:R-:W-:Y:S01]  /*2a70*/  FADD R29, R3, R3 ;  /* 0x00000003031d7221 */ /* 0x000fe20000000000 */
[----:B------:R-:W-:Y:S03]  /*2a80*/  BSSY.RECONVERGENT B1, `(.L_x_41) ;  /* 0x000000c000017945 */ /* 0x000fe60003800200 */
[----:B------:R-:W1:Y:S08]  /*2a90*/  MUFU.RCP R11, R29 ;  /* 0x0000001d000b7308 */ /* 0x000e700000001000 */
[----:B------:R-:W4:Y:S01]  /*2aa0*/  FCHK P0, R2, R29 ;  /* 0x0000001d02007302 */ /* 0x000f220000000000 */
[----:B-1----:R-:W-:-:S04]  /*2ab0*/  FFMA R0, -R29, R11, 1 ;  /* 0x3f8000001d007423 */ /* 0x002fc8000000010b */
[----:B------:R-:W-:-:S04]  /*2ac0*/  FFMA R11, R11, R0, R11 ;  /* 0x000000000b0b7223 */ /* 0x000fc8000000000b */
[----:B------:R-:W-:-:S04]  /*2ad0*/  FFMA R0, R11, R2, RZ ;  /* 0x000000020b007223 */ /* 0x000fc800000000ff */
[----:B------:R-:W-:-:S04]  /*2ae0*/  FFMA R13, -R29, R0, R2 ;  /* 0x000000001d0d7223 */ /* 0x000fc80000000102 */
[----:B------:R-:W-:Y:S01]  /*2af0*/  FFMA R0, R11, R13, R0 ;  /* 0x0000000d0b007223 */ /* 0x000fe20000000000 */
[----:B----4-:R-:W-:Y:S06]  /*2b00*/  @!P0 BRA `(.L_x_42) ;  /* 0x00000000000c8947 */ /* 0x010fec0003800000 */
[----:B------:R-:W-:Y:S01]  /*2b10*/  IMAD.MOV.U32 R0, RZ, RZ, R29 ;  /* 0x000000ffff007224 */ /* 0x000fe200078e001d */
[----:B------:R-:W-:-:S07]  /*2b20*/  MOV R6, 0x2b40 ;  /* 0x00002b4000067802 */ /* 0x000fce0000000f00 */
[----:B0-23--:R-:W-:Y:S05]  /*2b30*/  CALL.REL.NOINC `($__internal_3_$__cuda_sm3x_div_rn_noftz_f32_slowpath) ;  /* 0x0000002000f87944 */ /* 0x00dfea0003c00000 */
.L_x_42:
[----:B------:R-:W-:Y:S05]  /*2b40*/  BSYNC.RECONVERGENT B1 ;  /* 0x0000000000017941 */ /* 0x000fea0003800200 */
.L_x_41:
[----:B------:R-:W-:Y:S01]  /*2b50*/  FSETP.GTU.AND P0, PT, |R0|, 0.25, PT ;  /* 0x3e8000000000780b */ /* 0x000fe20003f0c200 */
[----:B------:R-:W-:-:S12]  /*2b60*/  BSSY.RECONVERGENT B1, `(.L_x_43) ;  /* 0x000006d000017945 */ /* 0x000fd80003800200 */
[----:B------:R-:W-:Y:S05]  /*2b70*/  @P0 BRA `(.L_x_44) ;  /* 0x0000000000380947 */ /* 0x000fea0003800000 */
[----:B------:R-:W-:Y:S01]  /*2b80*/  MOV R11, 0x3dfcae64 ;  /* 0x3dfcae64000b7802 */ /* 0x000fe20000000f00 */
[----:B------:R-:W-:Y:S01]  /*2b90*/  DMUL R14, R16, R14 ;  /* 0x0000000e100e7228 */ /* 0x000fe20000000000 */
[----:B------:R-:W-:Y:S03]  /*2ba0*/  F2F.F64.F32 R28, R0 ;  /* 0x00000000001c7310 */ /* 0x000fe60000201800 */
[----:B------:R-:W-:-:S04]  /*2bb0*/  FFMA R11, R0, R11, -0.13671770691871643066 ;  /* 0xbe0bffba000b7423 */ /* 0x000fc8000000000b */
[-C--:B------:R-:W-:Y:S01]  /*2bc0*/  FFMA R11, R11, R0.reuse, 0.14236569404602050781 ;  /* 0x3e11c8500b0b7423 */ /* 0x080fe20000000000 */
[----:B------:R-:W-:Y:S03]  /*2bd0*/  F2F.F64.F32 R16, R7 ;  /* 0x0000000700107310 */ /* 0x000fe60000201800 */
[----:B------:R-:W-:-:S04]  /*2be0*/  FFMA R11, R11, R0, -0.16629210114479064941 ;  /* 0xbe2a487a0b0b7423 */ /* 0x000fc80000000000 */
[----:B------:R-:W-:-:S04]  /*2bf0*/  FFMA R11, R11, R0, 0.20000620186328887939 ;  /* 0x3e4cce6d0b0b7423 */ /* 0x000fc80000000000 */
[----:B------:R-:W-:-:S04]  /*2c00*/  FFMA R11, R11, R0, -0.25000301003456115723 ;  /* 0xbe8000650b0b7423 */ /* 0x000fc80000000000 */
[----:B------:R-:W-:-:S04]  /*2c10*/  FFMA R11, R11, R0, 0.3333333134651184082 ;  /* 0x3eaaaaaa0b0b7423 */ /* 0x000fc80000000000 */
[----:B------:R-:W1:Y:S02]  /*2c20*/  F2F.F64.F32 R32, R11 ;  /* 0x0000000b00207310 */ /* 0x000e640000201800 */
[----:B-1----:R-:W-:-:S08]  /*2c30*/  DMUL R14, R14, R32 ;  /* 0x000000200e0e7228 */ /* 0x002fd00000000000 */
[----:B------:R-:W-:Y:S01]  /*2c40*/  DFMA R16, R14, R28, R16 ;  /* 0x0000001c0e10722b */ /* 0x000fe20000000010 */
[----:B------:R-:W-:Y:S10]  /*2c50*/  BRA `(.L_x_45) ;  /* 0x0000000400747947 */ /* 0x000ff40003800000 */
.L_x_44:
[----:B------:R1:W4:Y:S01]  /*2c60*/  F2F.F64.F32 R28, R0 ;  /* 0x00000000001c7310 */ /* 0x0003220000201800 */
[----:B------:R-:W-:Y:S01]  /*2c70*/  FFMA R34, R2, -R3, R7 ;  /* 0x8000000302227223 */ /* 0x000fe20000000007 */
[----:B------:R-:W-:Y:S01]  /*2c80*/  DMUL R32, R16, 0.25 ;  /* 0x3fd0000010207828 */ /* 0x000fe20000000000 */
[----:B------:R-:W-:Y:S05]  /*2c90*/  BSSY.RECONVERGENT B2, `(.L_x_46) ;  /* 0x0000056000027945 */ /* 0x000fea0003800200 */
[----:B------:R-:W5:Y:S01]  /*2ca0*/  F2F.F64.F32 R34, R34 ;  /* 0x0000002200227310 */ /* 0x000f620000201800 */
[----:B-1----:R-:W-:Y:S01]  /*2cb0*/  IMAD.MOV.U32 R0, RZ, RZ, -0x3ff ;  /* 0xfffffc01ff007424 */ /* 0x002fe200078e00ff */
[----:B----4-:R-:W-:-:S02]  /*2cc0*/  DADD R28, R28, 1 ;  /* 0x3ff000001c1c7429 */ /* 0x010fc40000000000 */
[----:B-----5:R-:W-:-:S08]  /*2cd0*/  DFMA R16, R16, R32, R34 ;  /* 0x000000201010722b */ /* 0x020fd00000000022 */
[----:B------:R-:W-:Y:S01]  /*2ce0*/  ISETP.GT.AND P0, PT, R29, 0xfffff, PT ;  /* 0x000fffff1d00780c */ /* 0x000fe20003f04270 */
[----:B------:R-:W-:Y:S01]  /*2cf0*/  IMAD.MOV.U32 R14, RZ, RZ, R28 ;  /* 0x000000ffff0e7224 */ /* 0x000fe200078e001c */
[----:B------:R-:W-:Y:S02]  /*2d00*/  MOV R15, R29 ;  /* 0x0000001d000f7202 */ /* 0x000fe40000000f00 */
[----:B------:R-:W-:-:S09]  /*2d10*/  MOV R32, R28 ;  /* 0x0000001c00207202 */ /* 0x000fd20000000f00 */
[----:B------:R-:W-:Y:S01]  /*2d20*/  @!P0 DMUL R14, R14, 1.80143985094819840000e+16 ;  /* 0x435000000e0e8828 */ /* 0x000fe20000000000 */
[----:B------:R-:W-:-:S09]  /*2d30*/  @!P0 IMAD.MOV.U32 R0, RZ, RZ, -0x435 ;  /* 0xfffffbcbff008424 */ /* 0x000fd200078e00ff */
[----:B------:R-:W-:Y:S01]  /*2d40*/  @!P0 IMAD.MOV.U32 R29, RZ, RZ, R15 ;  /* 0x000000ffff1d8224 */ /* 0x000fe200078e000f */
[----:B------:R-:W-:-:S04]  /*2d50*/  @!P0 MOV R32, R14 ;  /* 0x0000000e00208202 */ /* 0x000fc80000000f00 */
[----:B------:R-:W-:-:S04]  /*2d60*/  IADD3 R2, PT, PT, R29, -0x1, RZ ;  /* 0xffffffff1d027810 */ /* 0x000fc80007ffe0ff */
[----:B------:R-:W-:-:S13]  /*2d70*/  ISETP.GT.U32.AND P1, PT, R2, 0x7feffffe, PT ;  /* 0x7feffffe0200780c */ /* 0x000fda0003f24070 */
[----:B------:R-:W-:Y:S05]  /*2d80*/  @P1 BRA `(.L_x_47) ;  /* 0x0000000400001947 */ /* 0x000fea0003800000 */
[C---:B------:R-:W-:Y:S01]  /*2d90*/  LOP3.LUT R2, R29.reuse, 0xfffff, RZ, 0xc0, !PT ;  /* 0x000fffff1d027812 */ /* 0x040fe200078ec0ff */
[----:B------:R-:W-:Y:S01]  /*2da0*/  IMAD.MOV.U32 R42, RZ, RZ, RZ ;  /* 0x000000ffff2a7224 */ /* 0x000fe200078e00ff */
[----:B------:R-:W-:Y:S01]  /*2db0*/  UMOV UR6, 0x3ae80f1e ;  /* 0x3ae80f1e00067882 */ /* 0x000fe20000000000 */
[----:B------:R-:W-:Y:S01]  /*2dc0*/  UMOV UR7, 0x3eb1380b ;  /* 0x3eb1380b00077882 */ /* 0x000fe20000000000 */
[----:B------:R-:W-:Y:S01]  /*2dd0*/  LOP3.LUT R33, R2, 0x3ff00000, RZ, 0xfc, !PT ;  /* 0x3ff0000002217812 */ /* 0x000fe200078efcff */
[----:B------:R-:W-:Y:S01]  /*2de0*/  UMOV UR8, 0x80000000 ;  /* 0x8000000000087882 */ /* 0x000fe20000000000 */
[----:B------:R-:W-:Y:S01]  /*2df0*/  LEA.HI R0, R29, R0, RZ, 0xc ;  /* 0x000000001d007211 */ /* 0x000fe200078f60ff */
[----:B------:R-:W-:Y:S01]  /*2e00*/  UMOV UR9, 0x43300000 ;  /* 0x4330000000097882 */ /* 0x000fe20000000000 */
[----:B------:R-:W-:-:S13]  /*2e10*/  ISETP.GE.U32.AND P0, PT, R33, 0x3ff6a09f, PT ;  /* 0x3ff6a09f2100780c */ /* 0x000fda0003f06070 */
[----:B------:R-:W-:Y:S01]  /*2e20*/  @P0 VIADD R11, R33, 0xfff00000 ;  /* 0xfff00000210b0836 */ /* 0x000fe20000000000 */
[----:B------:R-:W-:-:S04]  /*2e30*/  @P0 IADD3 R0, PT, PT, R0, 0x1, RZ ;  /* 0x0000000100000810 */ /* 0x000fc80007ffe0ff */
[----:B------:R-:W-:-:S06]  /*2e40*/  @P0 MOV R33, R11 ;  /* 0x0000000b00210202 */ /* 0x000fcc0000000f00 */
[C---:B------:R-:W-:Y:S02]  /*2e50*/  DADD R34, R32.reuse, 1 ;  /* 0x3ff0000020227429 */ /* 0x040fe40000000000 */
[----:B------:R-:W-:-:S04]  /*2e60*/  DADD R32, R32, -1 ;  /* 0xbff0000020207429 */ /* 0x000fc80000000000 */
[----:B------:R-:W1:Y:S02]  /*2e70*/  MUFU.RCP64H R43, R35 ;  /* 0x00000023002b7308 */ /* 0x000e640000001800 */
[----:B-1----:R-:W-:-:S08]  /*2e80*/  DFMA R14, -R34, R42, 1 ;  /* 0x3ff00000220e742b */ /* 0x002fd0000000012a */
[----:B------:R-:W-:-:S08]  /*2e90*/  DFMA R14, R14, R14, R14 ;  /* 0x0000000e0e0e722b */ /* 0x000fd0000000000e */
[----:B------:R-:W-:Y:S01]  /*2ea0*/  DFMA R42, R42, R14, R42 ;  /* 0x0000000e2a2a722b */ /* 0x000fe2000000002a */
[----:B------:R-:W-:Y:S01]  /*2eb0*/  MOV R14, 0x8b7a8b04 ;  /* 0x8b7a8b04000e7802 */ /* 0x000fe20000000f00 */
[----:B------:R-:W-:-:S06]  /*2ec0*/  IMAD.MOV.U32 R15, RZ, RZ, 0x3ed0ee25 ;  /* 0x3ed0ee25ff0f7424 */ /* 0x000fcc00078e00ff */
[----:B------:R-:W-:-:S08]  /*2ed0*/  DMUL R40, R32, R42 ;  /* 0x0000002a20287228 */ /* 0x000fd00000000000 */
[----:B------:R-:W-:-:S08]  /*2ee0*/  DFMA R40, R32, R42, R40 ;  /* 0x0000002a2028722b */ /* 0x000fd00000000028 */
[----:B------:R-:W-:Y:S02]  /*2ef0*/  DMUL R38, R40, R40 ;  /* 0x0000002828267228 */ /* 0x000fe40000000000 */
[----:B------:R-:W-:-:S06]  /*2f00*/  DADD R28, R32, -R40 ;  /* 0x00000000201c7229 */ /* 0x000fcc0000000828 */
[----:B------:R-:W-:Y:S01]  /*2f10*/  DFMA R14, R38, UR6, R14 ;  /* 0x00000006260e7c2b */ /* 0x000fe2000800000e */
[----:B------:R-:W-:Y:S01]  /*2f20*/  UMOV UR6, 0x9f02676f ;  /* 0x9f02676f00067882 */ /* 0x000fe20000000000 */
[----:B------:R-:W-:Y:S01]  /*2f30*/  UMOV UR7, 0x3ef3b266 ;  /* 0x3ef3b26600077882 */ /* 0x000fe20000000000 */
[----:B------:R-:W-:-:S05]  /*2f40*/  DADD R28, R28, R28 ;  /* 0x000000001c1c7229 */ /* 0x000fca000000001c */
[----:B------:R-:W-:Y:S01]  /*2f50*/  DFMA R14, R38, R14, UR6 ;  /* 0x00000006260e7e2b */ /* 0x000fe2000800000e */
[----:B------:R-:W-:Y:S01]  /*2f60*/  UMOV UR6, 0xa9ab0956 ;  /* 0xa9ab095600067882 */ /* 0x000fe20000000000 */
[----:B------:R-:W-:Y:S01]  /*2f70*/  UMOV UR7, 0x3f1745cb ;  /* 0x3f1745cb00077882 */ /* 0x000fe20000000000 */
[----:B------:R-:W-:-:S05]  /*2f80*/  DFMA R28, R32, -R40, R28 ;  /* 0x80000028201c722b */ /* 0x000fca000000001c */
[----:B------:R-:W-:Y:S01]  /*2f90*/  DFMA R14, R38, R14, UR6 ;  /* 0x00000006260e7e2b */ /* 0x000fe2000800000e */
[----:B------:R-:W-:Y:S01]  /*2fa0*/  UMOV UR6, 0x2d1b5154 ;  /* 0x2d1b515400067882 */ /* 0x000fe20000000000 */
[----:B------:R-:W-:Y:S01]  /*2fb0*/  UMOV UR7, 0x3f3c71c7 ;  /* 0x3f3c71c700077882 */ /* 0x000fe20000000000 */
[----:B------:R-:W-:-:S05]  /*2fc0*/  DMUL R28, R42, R28 ;  /* 0x0000001c2a1c7228 */ /* 0x000fca0000000000 */
[----:B------:R-:W-:Y:S01]  /*2fd0*/  DFMA R34, R38, R14, UR6 ;  /* 0x0000000626227e2b */ /* 0x000fe2000800000e */
[----:B------:R-:W-:Y:S01]  /*2fe0*/  UMOV UR6, 0x923be72d ;  /* 0x923be72d00067882 */ /* 0x000fe20000000000 */
[----:B------:R-:W-:Y:S01]  /*2ff0*/  UMOV UR7, 0x3f624924 ;  /* 0x3f62492400077882 */ /* 0x000fe20000000000 */
[----:B------:R-:W-:Y:S01]  /*3000*/  LOP3.LUT R14, R0, 0x80000000, RZ, 0x3c, !PT ;  /* 0x80000000000e7812 */ /* 0x000fe200078e3cff */
[----:B------:R-:W-:-:S04]  /*3010*/  IMAD.MOV.U32 R15, RZ, RZ, 0x43300000 ;  /* 0x43300000ff0f7424 */ /* 0x000fc800078e00ff */
[----:B------:R-:W-:Y:S01]  /*3020*/  DFMA R34, R38, R34, UR6 ;  /* 0x0000000626227e2b */ /* 0x000fe20008000022 */
[----:B------:R-:W-:Y:S01]  /*3030*/  UMOV UR6, 0x9999a3c4 ;  /* 0x9999a3c400067882 */ /* 0x000fe20000000000 */
[----:B------:R-:W-:Y:S01]  /*3040*/  UMOV UR7, 0x3f899999 ;  /* 0x3f89999900077882 */ /* 0x000fe20000000000 */
[----:B------:R-:W-:Y:S01]  /*3050*/  DADD R14, R14, -UR8 ;  /* 0x800000080e0e7e29 */ /* 0x000fe20008000000 */
[----:B------:R-:W-:Y:S01]  /*3060*/  UMOV UR8, 0xfefa39ef ;  /* 0xfefa39ef00087882 */ /* 0x000fe20000000000 */
[----:B------:R-:W-:-:S03]  /*3070*/  UMOV UR9, 0x3fe62e42 ;  /* 0x3fe62e4200097882 */ /* 0x000fc60000000000 */
[----:B------:R-:W-:Y:S01]  /*3080*/  DFMA R34, R38, R34, UR6 ;  /* 0x0000000626227e2b */ /* 0x000fe20008000022 */
[----:B------:R-:W-:Y:S01]  /*3090*/  UMOV UR6, 0x55555554 ;  /* 0x5555555400067882 */ /* 0x000fe20000000000 */
[----:B------:R-:W-:Y:S01]  /*30a0*/  UMOV UR7, 0x3fb55555 ;  /* 0x3fb5555500077882 */ /* 0x000fe20000000000 */
[----:B------:R-:W-:-:S05]  /*30b0*/  DFMA R32, R14, UR8, R40 ;  /* 0x000000080e207c2b */ /* 0x000fca0008000028 */
[----:B------:R-:W-:Y:S01]  /*30c0*/  DFMA R34, R38, R34, UR6 ;  /* 0x0000000626227e2b */ /* 0x000fe20008000022 */
[----:B------:R-:W-:Y:S01]  /*30d0*/  UMOV UR6, 0xfefa39ef ;  /* 0xfefa39ef00067882 */ /* 0x000fe20000000000 */
[----:B------:R-:W-:Y:S02]  /*30e0*/  UMOV UR7, 0x3fe62e42 ;  /* 0x3fe62e4200077882 */ /* 0x000fe40000000000 */
[----:B------:R-:W-:Y:S01]  /*30f0*/  DFMA R36, R14, -UR6, R32 ;  /* 0x800000060e247c2b */ /* 0x000fe20008000020 */
[----:B------:R-:W-:Y:S01]  /*3100*/  UMOV UR6, 0x3b39803f ;  /* 0x3b39803f00067882 */ /* 0x000fe20000000000 */
[----:B------:R-:W-:Y:S02]  /*3110*/  UMOV UR7, 0x3c7abc9e ;  /* 0x3c7abc9e00077882 */ /* 0x000fe40000000000 */
[----:B------:R-:W-:-:S04]  /*3120*/  DMUL R34, R38, R34 ;  /* 0x0000002226227228 */ /* 0x000fc80000000000 */
[----:B------:R-:W-:-:S04]  /*3130*/  DADD R36, -R40, R36 ;  /* 0x0000000028247229 */ /* 0x000fc80000000124 */
[----:B------:R-:W-:-:S08]  /*3140*/  DFMA R28, R40, R34, R28 ;  /* 0x00000022281c722b */ /* 0x000fd0000000001c */
[----:B------:R-:W-:-:S08]  /*3150*/  DADD R28, R28, -R36 ;  /* 0x000000001c1c7229 */ /* 0x000fd00000000824 */
[----:B------:R-:W-:-:S08]  /*3160*/  DFMA R28, R14, UR6, R28 ;  /* 0x000000060e1c7c2b */ /* 0x000fd0000800001c */
[----:B------:R-:W-:Y:S01]  /*3170*/  DADD R28, R32, R28 ;  /* 0x00000000201c7229 */ /* 0x000fe2000000001c */
[----:B------:R-:W-:Y:S10]  /*3180*/  BRA `(.L_x_48) ;  /* 0x0000000000187947 */ /* 0x000ff40003800000 */
.L_x_47:
[----:B------:R-:W-:Y:S01]  /*3190*/  MOV R28, 0x0 ;  /* 0x00000000001c7802 */ /* 0x000fe20000000f00 */
[----:B------:R-:W-:Y:S01]  /*31a0*/  IMAD.MOV.U32 R29, RZ, RZ, 0x7ff00000 ;  /* 0x7ff00000ff1d7424 */ /* 0x000fe200078e00ff */
[----:B------:R-:W-:-:S05]  /*31b0*/  LOP3.LUT P0, RZ, R15, 0x7fffffff, RZ, 0xc0, !PT ;  /* 0x7fffffff0fff7812 */ /* 0x000fca000780c0ff */
[----:B------:R-:W-:-:S10]  /*31c0*/  DFMA R28, R14, R28, +INF ;  /* 0x7ff000000e1c742b */ /* 0x000fd4000000001c */
[----:B------:R-:W-:Y:S02]  /*31d0*/  FSEL R28, R28, RZ, P0 ;  /* 0x000000ff1c1c7208 */ /* 0x000fe40000000000 */
[----:B------:R-:W-:-:S07]  /*31e0*/  FSEL R29, R29, -QNAN , P0 ;  /* 0xfff000001d1d7808 */ /* 0x000fce0000000000 */
.L_x_48:
[----:B------:R-:W-:Y:S05]  /*31f0*/  BSYNC.RECONVERGENT B2 ;  /* 0x0000000000027941 */ /* 0x000fea0003800200 */
.L_x_46:
[----:B------:R-:W-:-:S06]  /*3200*/  FADD R14, R31, R31 ;  /* 0x0000001f1f0e7221 */ /* 0x000fcc0000000000 */
[----:B------:R-:W1:Y:S02]  /*3210*/  F2F.F64.F32 R14, R14 ;  /* 0x0000000e000e7310 */ /* 0x000e640000201800 */
[----:B-1----:R-:W-:-:S11]  /*3220*/  DFMA R16, R14, R28, R16 ;  /* 0x0000001c0e10722b */ /* 0x002fd60000000010 */
.L_x_45:
[----:B------:R-:W-:Y:S05]  /*3230*/  BSYNC.RECONVERGENT B1 ;  /* 0x0000000000017941 */ /* 0x000fea0003800200 */
.L_x_43:
[----:B------:R-:W-:Y:S01]  /*3240*/  FADD R19, -R19, 1 ;  /* 0x3f80000013137421 */ /* 0x000fe20000000100 */
[----:B------:R-:W-:Y:S01]  /*3250*/  MOV R11, 0x3e055027 ;  /* 0x3e055027000b7802 */ /* 0x000fe20000000f00 */
[----:B------:R-:W1:Y:S03]  /*3260*/  F2F.F32.F64 R16, R16 ;  /* 0x0000001000107310 */ /* 0x000e660000301000 */
[----:B------:R-:W-:-:S13]  /*3270*/  FSETP.GEU.AND P0, PT, R19, 1.175494350822287508e-38, PT ;  /* 0x008000001300780b */ /* 0x000fda0003f0e000 */
[----:B------:R-:W-:-:S05]  /*3280*/  @!P0 FMUL R19, R19, 8388608 ;  /* 0x4b00000013138820 */ /* 0x000fca0000400000 */
[----:B------:R-:W-:-:S04]  /*3290*/  IADD3 R0, PT, PT, R19, -0x3f2aaaab, RZ ;  /* 0xc0d5555513007810 */ /* 0x000fc80007ffe0ff */
[----:B------:R-:W-:-:S05]  /*32a0*/  LOP3.LUT R2, R0, 0xff800000, RZ, 0xc0, !PT ;  /* 0xff80000000027812 */ /* 0x000fca00078ec0ff */
[----:B------:R-:W-:-:S04]  /*32b0*/  IMAD.IADD R0, R19, 0x1, -R2 ;  /* 0x0000000113007824 */ /* 0x000fc800078e0a02 */
        /* <DEDUP_REMOVED lines=9> */
[----:B------:R-:W-:-:S04]  /*3350*/  FFMA R11, R6, R11, 0.33333182334899902344 ;  /* 0x3eaaaa78060b7423 */ /* 0x000fc8000000000b */
[C---:B------:R-:W-:Y:S01]  /*3360*/  FFMA R13, R6.reuse, R11, -0.5 ;  /* 0xbf000000060d7423 */ /* 0x040fe2000000000b */
[----:B------:R-:W-:Y:S01]  /*3370*/  I2FP.F32.S32 R11, R2 ;  /* 0x00000002000b7245 */ /* 0x000fe20000201400 */
[----:B------:R-:W-:Y:S02]  /*3380*/  IMAD.MOV.U32 R2, RZ, RZ, 0x7f800000 ;  /* 0x7f800000ff027424 */ /* 0x000fe400078e00ff */
[C---:B------:R-:W-:Y:S02]  /*3390*/  FMUL R13, R6.reuse, R13 ;  /* 0x0000000d060d7220 */ /* 0x040fe40000400000 */
[----:B------:R-:W-:Y:S02]  /*33a0*/  FFMA R0, R11, 1.1920928955078125e-07, R0 ;  /* 0x340000000b007823 */ /* 0x000fe40000000000 */
[----:B------:R-:W-:-:S04]  /*33b0*/  FFMA R13, R6, R13, R6 ;  /* 0x0000000d060d7223 */ /* 0x000fc80000000006 */
[----:B------:R-:W-:Y:S01]  /*33c0*/  FFMA R0, R0, 0.69314718246459960938, R13 ;  /* 0x3f31721800007823 */ /* 0x000fe2000000000d */
[C---:B------:R-:W-:Y:S01]  /*33d0*/  @P0 FFMA R0, R19.reuse, R2, +INF ;  /* 0x7f80000013000423 */ /* 0x040fe20000000002 */
[----:B------:R-:W-:-:S04]  /*33e0*/  FSETP.NEU.AND P0, PT, R19, RZ, PT ;  /* 0x000000ff1300720b */ /* 0x000fc80003f0d000 */
[----:B------:R-:W-:-:S04]  /*33f0*/  FSEL R11, R0, -INF , P0 ;  /* 0xff800000000b7808 */ /* 0x000fc80000000000 */
[----:B-1----:R-:W-:-:S13]  /*3400*/  FSETP.GTU.AND P0, PT, R11, R16, PT ;  /* 0x000000100b00720b */ /* 0x002fda0003f0c000 */
[----:B------:R-:W1:Y:S08]  /*3410*/  @!P0 LDC R11, c[0x0][0x398] ;  /* 0x0000e600ff0b8b82 */ /* 0x000e700000000800 */
[----:B------:R-:W4:Y:S01]  /*3420*/  @!P0 LDC.64 R14, c[0x0][0x388] ;  /* 0x0000e200ff0e8b82 */ /* 0x000f220000000a00 */
[----:B-1----:R-:W-:Y:S01]  /*3430*/  @!P0 FMUL R11, R22, R11 ;  /* 0x0000000b160b8220 */ /* 0x002fe20000400000 */
[----:B----4-:R-:W-:-:S05]  /*3440*/  @!P0 IMAD.WIDE R14, R4, 0x4, R14 ;  /* 0x00000004040e8825 */ /* 0x010fca00078e020e */
[----:B------:R1:W-:Y:S01]  /*3450*/  @!P0 STG.E desc[UR4][R14.64], R11 ;  /* 0x0000000b0e008986 */ /* 0x0003e2000c101904 */
[----:B------:R-:W-:Y:S05]  /*3460*/  @!P0 EXIT ;  /* 0x000000000000894d */ /* 0x000fea0003800000 */
.L_x_40:
[----:B------:R-:W-:Y:S05]  /*3470*/  BSYNC.RECONVERGENT B0 ;  /* 0x0000000000007941 */ /* 0x000fea0003800200 */
.L_x_39:
[----:B------:R-:W-:Y:S01]  /*3480*/  FADD R16, R31, R31 ;  /* 0x0000001f1f107221 */ /* 0x000fe20000000000 */
[----:B------:R-:W-:Y:S05]  /*3490*/  BSSY.RECONVERGENT B0, `(.L_x_49) ;  /* 0x00000f5000007945 */ /* 0x000fea0003800200 */
[----:B------:R-:W4:Y:S02]  /*34a0*/  F2F.F64.F32 R16, R16 ;  /* 0x0000001000107310 */ /* 0x000f240000201800 */
.L_x_62:
[----:B------:R-:W-:Y:S01]  /*34b0*/  BSSY.RECONVERGENT B1, `(.L_x_50) ;  /* 0x00000c3000017945 */ /* 0x000fe20003800200 */
.L_x_61:
[----:B------:R-:W-:Y:S01]  /*34c0*/  BSSY.RECONVERGENT B2, `(.L_x_51) ;  /* 0x000003e000027945 */ /* 0x000fe20003800200 */
.L_x_52:
[----:B-1----:R-:W-:Y:S01]  /*34d0*/  SHF.R.U32.HI R11, RZ, 0x2, R12 ;  /* 0x00000002ff0b7819 */ /* 0x002fe2000001160c */
[----:B------:R-:W-:Y:S01]  /*34e0*/  HFMA2 R13, -RZ, RZ, 1.5048828125, 33.21875 ;  /* 0x3e055027ff0d7431 */ /* 0x000fe200000001ff */
[----:B------:R-:W-:Y:S01]  /*34f0*/  SHF.L.U32 R0, R21, 0x4, RZ ;  /* 0x0000000415007819 */ /* 0x000fe200000006ff */
[----:B------:R-:W-:Y:S01]  /*3500*/  UMOV UR6, 0x2c8540c9 ;  /* 0x2c8540c900067882 */ /* 0x000fe20000000000 */
[----:B------:R-:W-:Y:S01]  /*3510*/  LOP3.LUT R11, R11, R12, RZ, 0x3c, !PT ;  /* 0x0000000c0b0b7212 */ /* 0x000fe200078e3cff */
[----:B------:R-:W-:Y:S01]  /*3520*/  UMOV UR7, 0x3fe6fff5 ;  /* 0x3fe6fff500077882 */ /* 0x000fe20000000000 */
[----:B------:R-:W-:Y:S02]  /*3530*/  MOV R22, R20 ;  /* 0x0000001400167202 */ /* 0x000fe40000000f00 */
[----:B------:R-:W-:Y:S01]  /*3540*/  MOV R19, R23 ;  /* 0x0000001700137202 */ /* 0x000fe20000000f00 */
[----:B------:R-:W-:Y:S02]  /*3550*/  IMAD.SHL.U32 R2, R11, 0x2, RZ ;  /* 0x000000020b027824 */ /* 0x000fe400078e00ff */
[----:B------:R-:W-:-:S03]  /*3560*/  IMAD.MOV.U32 R23, RZ, RZ, R21 ;  /* 0x000000ffff177224 */ /* 0x000fc600078e0015 */
[----:B------:R-:W-:Y:S01]  /*3570*/  LOP3.LUT R0, R11, R2, R0, 0x96, !PT ;  /* 0x000000020b007212 */ /* 0x000fe200078e9600 */
[----:B------:R-:W-:-:S03]  /*3580*/  IMAD.MOV.U32 R2, RZ, RZ, 0x2f800000 ;  /* 0x2f800000ff027424 */ /* 0x000fc600078e00ff */
[----:B------:R-:W-:-:S04]  /*3590*/  LOP3.LUT R20, R0, R21, RZ, 0x3c, !PT ;  /* 0x0000001500147212 */ /* 0x000fc800078e3cff */
[C---:B------:R-:W-:Y:S01]  /*35a0*/  IADD3 R0, PT, PT, R18.reuse, 0x587c5, R20 ;  /* 0x000587c512007810 */ /* 0x040fe20007ffe014 */
[----:B------:R-:W-:-:S03]  /*35b0*/  VIADD R18, R18, 0xb0f8a ;  /* 0x000b0f8a12127836 */ /* 0x000fc60000000000 */
[----:B------:R-:W-:-:S05]  /*35c0*/  I2FP.F32.U32 R11, R0 ;  /* 0x00000000000b7245 */ /* 0x000fca0000201000 */
[----:B------:R-:W-:-:S05]  /*35d0*/  FFMA R0, R11, R2, 1.1641532182693481445e-10 ;  /* 0x2f0000000b007423 */ /* 0x000fca0000000002 */
[----:B------:R-:W-:-:S13]  /*35e0*/  FSETP.GEU.AND P0, PT, R0, 1.175494350822287508e-38, PT ;  /* 0x008000000000780b */ /* 0x000fda0003f0e000 */
[----:B------:R-:W-:-:S05]  /*35f0*/  @!P0 FMUL R0, R0, 8388608 ;  /* 0x4b00000000008820 */ /* 0x000fca0000400000 */
[----:B------:R-:W-:-:S04]  /*3600*/  IADD3 R6, PT, PT, R0, -0x3f2aaaab, RZ ;  /* 0xc0d5555500067810 */ /* 0x000fc80007ffe0ff */
[----:B------:R-:W-:-:S05]  /*3610*/  LOP3.LUT R11, R6, 0xff800000, RZ, 0xc0, !PT ;  /* 0xff800000060b7812 */ /* 0x000fca00078ec0ff */
[----:B------:R-:W-:-:S04]  /*3620*/  IMAD.IADD R6, R0, 0x1, -R11 ;  /* 0x0000000100067824 */ /* 0x000fc800078e0a0b */
[----:B------:R-:W-:Y:S01]  /*3630*/  FADD R12, R6, -1 ;  /* 0xbf800000060c7421 */ /* 0x000fe20000000000 */
[----:B------:R-:W-:-:S03]  /*3640*/  SHF.R.U32.HI R6, RZ, 0x2, R5 ;  /* 0x00000002ff067819 */ /* 0x000fc60000011605 */
[----:B------:R-:W-:Y:S01]  /*3650*/  FFMA R13, R12, -R13, 0.14084610342979431152 ;  /* 0x3e1039f60c0d7423 */ /* 0x000fe2000000080d */
[----:B------:R-:W-:Y:S02]  /*3660*/  LOP3.LUT R6, R6, R5, RZ, 0x3c, !PT ;  /* 0x0000000506067212 */ /* 0x000fe400078e3cff */
[----:B------:R-:W-:Y:S01]  /*3670*/  SHF.L.U32 R5, R20, 0x4, RZ ;  /* 0x0000000414057819 */ /* 0x000fe200000006ff */
[----:B------:R-:W-:Y:S02]  /*3680*/  FFMA R13, R12, R13, -0.12148627638816833496 ;  /* 0xbdf8cdcc0c0d7423 */ /* 0x000fe4000000000d */
[----:B------:R-:W-:Y:S02]  /*3690*/  IMAD.SHL.U32 R14, R6, 0x2, RZ ;  /* 0x00000002060e7824 */ /* 0x000fe400078e00ff */
[----:B------:R-:W-:-:S03]  /*36a0*/  FFMA R13, R12, R13, 0.13980610668659210205 ;  /* 0x3e0f29550c0d7423 */ /* 0x000fc6000000000d */
[----:B------:R-:W-:Y:S01]  /*36b0*/  LOP3.LUT R5, R6, R14, R5, 0x96, !PT ;  /* 0x0000000e06057212 */ /* 0x000fe200078e9605 */
[C---:B------:R-:W-:Y:S01]  /*36c0*/  FFMA R13, R12.reuse, R13, -0.16684235632419586182 ;  /* 0xbe2ad8b90c0d7423 */ /* 0x040fe2000000000d */
[----:B------:R-:W-:Y:S01]  /*36d0*/  I2FP.F32.S32 R6, R11 ;  /* 0x0000000b00067245 */ /* 0x000fe20000201400 */
[----:B------:R-:W-:Y:S01]  /*36e0*/  IMAD.MOV.U32 R11, RZ, RZ, 0x7f800000 ;  /* 0x7f800000ff0b7424 */ /* 0x000fe200078e00ff */
[----:B------:R-:W-:Y:S01]  /*36f0*/  LOP3.LUT R29, R5, R20, RZ, 0x3c, !PT ;  /* 0x00000014051d7212 */ /* 0x000fe200078e3cff */
[----:B------:R-:W-:-:S03]  /*3700*/  FFMA R13, R12, R13, 0.20012299716472625732 ;  /* 0x3e4ced0b0c0d7423 */ /* 0x000fc6000000000d */
[----:B------:R-:W-:Y:S01]  /*3710*/  IADD3 R5, PT, PT, R29, R18, RZ ;  /* 0x000000121d057210 */ /* 0x000fe20007ffe0ff */
[C---:B------:R-:W-:Y:S01]  /*3720*/  FFMA R13, R12.reuse, R13, -0.24999669194221496582 ;  /* 0xbe7fff220c0d7423 */ /* 0x040fe2000000000d */
[----:B------:R-:W-:Y:S02]  /*3730*/  MOV R21, R29 ;  /* 0x0000001d00157202 */ /* 0x000fe40000000f00 */
[----:B------:R-:W-:Y:S01]  /*3740*/  I2FP.F32.U32 R15, R5 ;  /* 0x00000005000f7245 */ /* 0x000fe20000201000 */
[----:B------:R-:W-:Y:S01]  /*3750*/  FFMA R13, R12, R13, 0.33333182334899902344 ;  /* 0x3eaaaa780c0d7423 */ /* 0x000fe2000000000d */
[----:B------:R-:W-:Y:S02]  /*3760*/  FSEL R5, RZ, -23, P0 ;  /* 0xc1b80000ff057808 */ /* 0x000fe40000000000 */
[----:B------:R-:W-:Y:S01]  /*3770*/  ISETP.GT.U32.AND P0, PT, R0, 0x7f7fffff, PT ;  /* 0x7f7fffff0000780c */ /* 0x000fe20003f04070 */
[----:B------:R-:W-:Y:S01]  /*3780*/  FFMA R13, R12, R13, -0.5 ;  /* 0xbf0000000c0d7423 */ /* 0x000fe2000000000d */
[----:B------:R-:W-:Y:S01]  /*3790*/  FFMA R15, R15, R2, 1.1641532182693481445e-10 ;  /* 0x2f0000000f0f7423 */ /* 0x000fe20000000002 */
[----:B------:R-:W-:-:S02]  /*37a0*/  FFMA R5, R6, 1.1920928955078125e-07, R5 ;  /* 0x3400000006057823 */ /* 0x000fc40000000005 */
[----:B------:R-:W-:Y:S01]  /*37b0*/  FMUL R13, R12, R13 ;  /* 0x0000000d0c0d7220 */ /* 0x000fe20000400000 */
[----:B------:R-:W-:-:S03]  /*37c0*/  FADD R31, R15, R15 ;  /* 0x0000000f0f1f7221 */ /* 0x000fc60000000000 */
[----:B------:R-:W-:Y:S02]  /*37d0*/  FFMA R12, R12, R13, R12 ;  /* 0x0000000d0c0c7223 */ /* 0x000fe4000000000c */
[----:B------:R-:W-:Y:S02]  /*37e0*/  FSETP.GEU.AND P1, PT, R31, 1, PT ;  /* 0x3f8000001f00780b */ /* 0x000fe40003f2e000 */
[----:B------:R-:W-:Y:S01]  /*37f0*/  FFMA R33, R5, 0.69314718246459960938, R12 ;  /* 0x3f31721805217823 */ /* 0x000fe2000000000c */
[C---:B------:R-:W-:Y:S01]  /*3800*/  @P0 FFMA R33, R0.reuse, R11, +INF ;  /* 0x7f80000000210423 */ /* 0x040fe2000000000b */
[----:B------:R-:W-:Y:S01]  /*3810*/  FSETP.NEU.AND P0, PT, R0, RZ, PT ;  /* 0x000000ff0000720b */ /* 0x000fe20003f0d000 */
[----:B------:R-:W-:Y:S01]  /*3820*/  IMAD.MOV.U32 R12, RZ, RZ, R19 ;  /* 0x000000ffff0c7224 */ /* 0x000fe200078e0013 */
[----:B------:R-:W-:Y:S02]  /*3830*/  FSEL R2, R9, -R9, !P1 ;  /* 0x8000000909027208 */ /* 0x000fe40004800000 */
[----:B------:R-:W-:-:S02]  /*3840*/  FSEL R33, R33, -INF , P0 ;  /* 0xff80000021217808 */ /* 0x000fc40000000000 */
[----:B------:R-:W-:-:S03]  /*3850*/  MOV R5, R22 ;  /* 0x0000001600057202 */ /* 0x000fc60000000f00 */
[----:B--2---:R-:W-:-:S04]  /*3860*/  FFMA R2, R33, R2, R8 ;  /* 0x0000000221027223 */ /* 0x004fc80000000008 */
[----:B------:R-:W1:Y:S02]  /*3870*/  F2F.F64.F32 R14, R2 ;  /* 0x00000002000e7310 */ /* 0x000e640000201800 */
[----:B-1----:R-:W-:-:S14]  /*3880*/  DSETP.GE.AND P0, PT, R14, -UR6, PT ;  /* 0x800000060e007e2a */ /* 0x002fdc000bf06000 */
[----:B------:R-:W-:Y:S05]  /*3890*/  @!P0 BRA `(.L_x_52) ;  /* 0xfffffffc000c8947 */ /* 0x000fea000383ffff */
[----:B------:R-:W-:Y:S05]  /*38a0*/  BSYNC.RECONVERGENT B2 ;  /* 0x0000000000027941 */ /* 0x000fea0003800200 */
.L_x_51:
[----:B------:R-:W-:Y:S01]  /*38b0*/  FADD R11, R3, R3 ;  /* 0x00000003030b7221 */ /* 0x000fe20000000000 */
[----:B------:R-:W-:Y:S01]  /*38c0*/  BSSY.RECONVERGENT B2, `(.L_x_53) ;  /* 0x000000d000027945 */ /* 0x000fe20003800200 */
[----:B------:R-:W-:Y:S02]  /*38d0*/  FADD R31, R31, -1 ;  /* 0xbf8000001f1f7421 */ /* 0x000fe40000000000 */
[----:B------:R-:W1:Y:S08]  /*38e0*/  MUFU.RCP R0, R11 ;  /* 0x0000000b00007308 */ /* 0x000e700000001000 */
[----:B------:R-:W2:Y:S01]  /*38f0*/  FCHK P0, R2, R11 ;  /* 0x0000000b02007302 */ /* 0x000ea20000000000 */
[----:B-1----:R-:W-:-:S04]  /*3900*/  FFMA R5, -R11, R0, 1 ;  /* 0x3f8000000b057423 */ /* 0x002fc80000000100 */
[----:B------:R-:W-:-:S04]  /*3910*/  FFMA R5, R0, R5, R0 ;  /* 0x0000000500057223 */ /* 0x000fc80000000000 */
[----:B------:R-:W-:-:S04]  /*3920*/  FFMA R0, R2, R5, RZ ;  /* 0x0000000502007223 */ /* 0x000fc800000000ff */
[----:B------:R-:W-:-:S04]  /*3930*/  FFMA R6, -R11, R0, R2 ;  /* 0x000000000b067223 */ /* 0x000fc80000000102 */
[----:B------:R-:W-:Y:S01]  /*3940*/  FFMA R0, R5, R6, R0 ;  /* 0x0000000605007223 */ /* 0x000fe20000000000 */
[----:B--2---:R-:W-:Y:S06]  /*3950*/  @!P0 BRA `(.L_x_54) ;  /* 0x00000000000c8947 */ /* 0x004fec0003800000 */
[----:B------:R-:W-:Y:S01]  /*3960*/  IMAD.MOV.U32 R0, RZ, RZ, R11 ;  /* 0x000000ffff007224 */ /* 0x000fe200078e000b */
[----:B------:R-:W-:-:S07]  /*3970*/  MOV R6, 0x3990 ;  /* 0x0000399000067802 */ /* 0x000fce0000000f00 */
[----:B0--34-:R-:W-:Y:S05]  /*3980*/  CALL.REL.NOINC `($__internal_3_$__cuda_sm3x_div_rn_noftz_f32_slowpath) ;  /* 0x0000001400647944 */ /* 0x019fea0003c00000 */
.L_x_54:
[----:B------:R-:W-:Y:S05]  /*3990*/  BSYNC.RECONVERGENT B2 ;  /* 0x0000000000027941 */ /* 0x000fea0003800200 */
.L_x_53:
[----:B------:R-:W-:Y:S01]  /*39a0*/  FSETP.GTU.AND P0, PT, |R0|, 0.25, PT ;  /* 0x3e8000000000780b */ /* 0x000fe20003f0c200 */
[----:B------:R-:W-:-:S12]  /*39b0*/  BSSY.RECONVERGENT B2, `(.L_x_55) ;  /* 0x000006d000027945 */ /* 0x000fd80003800200 */
[----:B------:R-:W-:Y:S05]  /*39c0*/  @P0 BRA `(.L_x_56) ;  /* 0x00000000003c0947 */ /* 0x000fea0003800000 */
[----:B------:R-:W-:Y:S01]  /*39d0*/  HFMA2 R5, -RZ, RZ, 1.49609375, -0.099853515625 ;  /* 0x3dfcae64ff057431 */ /* 0x000fe200000001ff */
[C---:B------:R-:W-:Y:S01]  /*39e0*/  DMUL R28, R14.reuse, 0.5 ;  /* 0x3fe000000e1c7828 */ /* 0x040fe20000000000 */
[----:B------:R-:W-:Y:S07]  /*39f0*/  F2F.F64.F32 R12, R0 ;  /* 0x00000000000c7310 */ /* 0x000fee0000201800 */
[----:B------:R-:W-:Y:S01]  /*3a00*/  DMUL R28, R14, R28 ;  /* 0x0000001c0e1c7228 */ /* 0x000fe20000000000 */
[----:B------:R-:W-:Y:S01]  /*3a10*/  FFMA R5, R0, R5, -0.13671770691871643066 ;  /* 0xbe0bffba00057423 */ /* 0x000fe20000000005 */
[----:B------:R-:W-:Y:S03]  /*3a20*/  F2F.F64.F32 R36, R7 ;  /* 0x0000000700247310 */ /* 0x000fe60000201800 */
[----:B------:R-:W-:-:S04]  /*3a30*/  FFMA R5, R5, R0, 0.14236569404602050781 ;  /* 0x3e11c85005057423 */ /* 0x000fc80000000000 */
        /* <DEDUP_REMOVED lines=8> */
.L_x_56:
[----:B------:R1:W2:Y:S01]  /*3ac0*/  F2F.F64.F32 R34, R0 ;  /* 0x0000000000227310 */ /* 0x0002a20000201800 */
[----:B------:R-:W-:Y:S01]  /*3ad0*/  FFMA R2, R2, -R3, R7 ;  /* 0x8000000302027223 */ /* 0x000fe20000000007 */
[----:B------:R-:W-:Y:S01]  /*3ae0*/  DMUL R36, R14, 0.25 ;  /* 0x3fd000000e247828 */ /* 0x000fe20000000000 */
[----:B------:R-:W-:Y:S05]  /*3af0*/  BSSY.RECONVERGENT B3, `(.L_x_58) ;  /* 0x0000057000037945 */ /* 0x000fea0003800200 */
[----:B------:R-:W5:Y:S01]  /*3b00*/  F2F.F64.F32 R12, R2 ;  /* 0x00000002000c7310 */ /* 0x000f620000201800 */
[----:B-1----:R-:W-:Y:S01]  /*3b10*/  MOV R0, 0xfffffc01 ;  /* 0xfffffc0100007802 */ /* 0x002fe20000000f00 */
[----:B--2---:R-:W-:-:S02]  /*3b20*/  DADD R34, R34, 1 ;  /* 0x3ff0000022227429 */ /* 0x004fc40000000000 */
[----:B-----5:R-:W-:-:S08]  /*3b30*/  DFMA R12, R14, R36, R12 ;  /* 0x000000240e0c722b */ /* 0x020fd0000000000c */
[----:B------:R-:W-:Y:S01]  /*3b40*/  ISETP.GT.AND P0, PT, R35, 0xfffff, PT ;  /* 0x000fffff2300780c */ /* 0x000fe20003f04270 */
[--C-:B------:R-:W-:Y:S01]  /*3b50*/  IMAD.MOV.U32 R28, RZ, RZ, R34.reuse ;  /* 0x000000ffff1c7224 */ /* 0x100fe200078e0022 */
[----:B------:R-:W-:Y:S01]  /*3b60*/  MOV R29, R35 ;  /* 0x00000023001d7202 */ /* 0x000fe20000000f00 */
[----:B------:R-:W-:Y:S02]  /*3b70*/  IMAD.MOV.U32 R5, RZ, RZ, R35 ;  /* 0x000000ffff057224 */ /* 0x000fe400078e0023 */
[----:B------:R-:W-:-:S08]  /*3b80*/  IMAD.MOV.U32 R44, RZ, RZ, R34 ;  /* 0x000000ffff2c7224 */ /* 0x000fd000078e0022 */
[----:B------:R-:W-:Y:S01]  /*3b90*/  @!P0 DMUL R28, R28, 1.80143985094819840000e+16 ;  /* 0x435000001c1c8828 */ /* 0x000fe20000000000 */
[----:B------:R-:W-:-:S09]  /*3ba0*/  @!P0 MOV R0, 0xfffffbcb ;  /* 0xfffffbcb00008802 */ /* 0x000fd20000000f00 */
[----:B------:R-:W-:Y:S01]  /*3bb0*/  @!P0 MOV R5, R29 ;  /* 0x0000001d00058202 */ /* 0x000fe20000000f00 */
[----:B------:R-:W-:-:S04]  /*3bc0*/  @!P0 IMAD.MOV.U32 R44, RZ, RZ, R28 ;  /* 0x000000ffff2c8224 */ /* 0x000fc800078e001c */
[----:B------:R-:W-:-:S05]  /*3bd0*/  VIADD R6, R5, 0xffffffff ;  /* 0xffffffff05067836 */ /* 0x000fca0000000000 */
[----:B------:R-:W-:-:S13]  /*3be0*/  ISETP.GT.U32.AND P1, PT, R6, 0x7feffffe, PT ;  /* 0x7feffffe0600780c */ /* 0x000fda0003f24070 */
[----:B------:R-:W-:Y:S05]  /*3bf0*/  @P1 BRA `(.L_x_59) ;  /* 0x0000000400001947 */ /* 0x000fea0003800000 */
[----:B------:R-:W-:Y:S01]  /*3c00*/  LOP3.LUT R2, R5, 0xfffff, RZ, 0xc0, !PT ;  /* 0x000fffff05027812 */ /* 0x000fe200078ec0ff */
[----:B------:R-:W-:Y:S01]  /*3c10*/  IMAD.MOV.U32 R38, RZ, RZ, -0x748574fc ;  /* 0x8b7a8b04ff267424 */ /* 0x000fe200078e00ff */
[----:B------:R-:W-:Y:S01]  /*3c20*/  MOV R28, RZ ;  /* 0x000000ff001c7202 */ /* 0x000fe20000000f00 */
[----:B------:R-:W-:Y:S01]  /*3c30*/  UMOV UR6, 0x3ae80f1e ;  /* 0x3ae80f1e00067882 */ /* 0x000fe20000000000 */
[----:B------:R-:W-:Y:S01]  /*3c40*/  LOP3.LUT R45, R2, 0x3ff00000, RZ, 0xfc, !PT ;  /* 0x3ff00000022d7812 */ /* 0x000fe200078efcff */
[----:B------:R-:W-:Y:S01]  /*3c50*/  UMOV UR7, 0x3eb1380b ;  /* 0x3eb1380b00077882 */ /* 0x000fe20000000000 */
[----:B------:R-:W-:Y:S01]  /*3c60*/  MOV R39, 0x3ed0ee25 ;  /* 0x3ed0ee2500277802 */ /* 0x000fe20000000f00 */
[----:B------:R-:W-:Y:S01]  /*3c70*/  UMOV UR8, 0x80000000 ;  /* 0x8000000000087882 */ /* 0x000fe20000000000 */
[----:B------:R-:W-:Y:S01]  /*3c80*/  ISETP.GE.U32.AND P0, PT, R45, 0x3ff6a09f, PT ;  /* 0x3ff6a09f2d00780c */ /* 0x000fe20003f06070 */
[----:B------:R-:W-:Y:S01]  /*3c90*/  UMOV UR9, 0x43300000 ;  /* 0x4330000000097882 */ /* 0x000fe20000000000 */
[----:B------:R-:W-:-:S02]  /*3ca0*/  LEA.HI R0, R5, R0, RZ, 0xc ;  /* 0x0000000005007211 */ /* 0x000fc400078f60ff */
[----:B------:R-:W-:-:S09]  /*3cb0*/  MOV R43, 0x43300000 ;  /* 0x43300000002b7802 */ /* 0x000fd20000000f00 */
[----:B------:R-:W-:Y:S01]  /*3cc0*/  @P0 IADD3 R11, PT, PT, R45, -0x100000, RZ ;  /* 0xfff000002d0b0810 */ /* 0x000fe20007ffe0ff */
[----:B------:R-:W-:-:S04]  /*3cd0*/  @P0 VIADD R0, R0, 0x1 ;  /* 0x0000000100000836 */ /* 0x000fc80000000000 */
[----:B------:R-:W-:Y:S01]  /*3ce0*/  @P0 IMAD.MOV.U32 R45, RZ, RZ, R11 ;  /* 0x000000ffff2d0224 */ /* 0x000fe200078e000b */
[----:B------:R-:W-:-:S05]  /*3cf0*/  LOP3.LUT R42, R0, 0x80000000, RZ, 0x3c, !PT ;  /* 0x80000000002a7812 */ /* 0x000fca00078e3cff */
[C---:B------:R-:W-:Y:S02]  /*3d00*/  DADD R40, R44.reuse, 1 ;  /* 0x3ff000002c287429 */ /* 0x040fe40000000000 */
[----:B------:R-:W-:Y:S02]  /*3d10*/  DADD R44, R44, -1 ;  /* 0xbff000002c2c7429 */ /* 0x000fe40000000000 */
[----:B------:R-:W-:Y:S01]  /*3d20*/  DADD R42, R42, -UR8 ;  /* 0x800000082a2a7e29 */ /* 0x000fe20008000000 */
[----:B------:R-:W-:Y:S01]  /*3d30*/  UMOV UR8, 0xfefa39ef ;  /* 0xfefa39ef00087882 */ /* 0x000fe20000000000 */
[----:B------:R-:W1:Y:S01]  /*3d40*/  MUFU.RCP64H R29, R41 ;  /* 0x00000029001d7308 */ /* 0x000e620000001800 */
[----:B------:R-:W-:Y:S01]  /*3d50*/  UMOV UR9, 0x3fe62e42 ;  /* 0x3fe62e4200097882 */ /* 0x000fe20000000000 */
[----:B-1----:R-:W-:-:S08]  /*3d60*/  DFMA R34, -R40, R28, 1 ;  /* 0x3ff000002822742b */ /* 0x002fd0000000011c */
[----:B------:R-:W-:-:S08]  /*3d70*/  DFMA R34, R34, R34, R34 ;  /* 0x000000222222722b */ /* 0x000fd00000000022 */
[----:B------:R-:W-:-:S08]  /*3d80*/  DFMA R28, R28, R34, R28 ;  /* 0x000000221c1c722b */ /* 0x000fd0000000001c */
        /* <DEDUP_REMOVED lines=11> */
[----:B------:R-:W-:Y:S02]  /*3e40*/  DFMA R44, R44, -R34, R40 ;  /* 0x800000222c2c722b */ /* 0x000fe40000000028 */
[----:B------:R-:W-:-:S03]  /*3e50*/  DFMA R40, R42, UR8, R34 ;  /* 0x000000082a287c2b */ /* 0x000fc60008000022 */
[----:B------:R-:W-:Y:S01]  /*3e60*/  DFMA R38, R36, R38, UR6 ;  /* 0x0000000624267e2b */ /* 0x000fe20008000026 */
[----:B------:R-:W-:Y:S01]  /*3e70*/  UMOV UR6, 0x2d1b5154 ;  /* 0x2d1b515400067882 */ /* 0x000fe20000000000 */
[----:B------:R-:W-:Y:S01]  /*3e80*/  UMOV UR7, 0x3f3c71c7 ;  /* 0x3f3c71c700077882 */ /* 0x000fe20000000000 */
[----:B------:R-:W-:-:S05]  /*3e90*/  DMUL R44, R28, R44 ;  /* 0x0000002c1c2c7228 */ /* 0x000fca0000000000 */
[----:B------:R-:W-:Y:S01]  /*3ea0*/  DFMA R38, R36, R38, UR6 ;  /* 0x0000000624267e2b */ /* 0x000fe20008000026 */
[----:B------:R-:W-:Y:S01]  /*3eb0*/  UMOV UR6, 0x923be72d ;  /* 0x923be72d00067882 */ /* 0x000fe20000000000 */
[----:B------:R-:W-:-:S06]  /*3ec0*/  UMOV UR7, 0x3f624924 ;  /* 0x3f62492400077882 */ /* 0x000fcc0000000000 */
        /* <DEDUP_REMOVED lines=19> */
.L_x_59:
[----:B------:R-:W-:Y:S01]  /*4000*/  IMAD.MOV.U32 R34, RZ, RZ, 0x0 ;  /* 0x00000000ff227424 */ /* 0x000fe200078e00ff */
[----:B------:R-:W-:Y:S02]  /*4010*/  MOV R35, 0x7ff00000 ;  /* 0x7ff0000000237802 */ /* 0x000fe40000000f00 */
[----:B------:R-:W-:-:S04]  /*4020*/  LOP3.LUT P0, RZ, R29, 0x7fffffff, RZ, 0xc0, !PT ;  /* 0x7fffffff1dff7812 */ /* 0x000fc8000780c0ff */
[----:B------:R-:W-:-:S10]  /*4030*/  DFMA R34, R28, R34, +INF ;  /* 0x7ff000001c22742b */ /* 0x000fd40000000022 */
[----:B------:R-:W-:Y:S02]  /*4040*/  FSEL R28, R34, RZ, P0 ;  /* 0x000000ff221c7208 */ /* 0x000fe40000000000 */
[----:B------:R-:W-:-:S07]  /*4050*/  FSEL R29, R35, -QNAN , P0 ;  /* 0xfff00000231d7808 */ /* 0x000fce0000000000 */
.L_x_60:
[----:B------:R-:W-:Y:S05]  /*4060*/  BSYNC.RECONVERGENT B3 ;  /* 0x0000000000037941 */ /* 0x000fea0003800200 */
.L_x_58:
[----:B----4-:R-:W-:-:S11]  /*4070*/  DFMA R28, R16, R28, R12 ;  /* 0x0000001c101c722b */ /* 0x010fd6000000000c */
.L_x_57:
[----:B------:R-:W-:Y:S05]  /*4080*/  BSYNC.RECONVERGENT B2 ;  /* 0x0000000000027941 */ /* 0x000fea0003800200 */
.L_x_55:
[----:B------:R-:W1:Y:S01]  /*4090*/  F2F.F32.F64 R6, R28 ;  /* 0x0000001c00067310 */ /* 0x000e620000301000 */
[----:B------:R-:W-:Y:S01]  /*40a0*/  IMAD.MOV.U32 R5, RZ, RZ, R22 ;  /* 0x000000ffff057224 */ /* 0x000fe200078e0016 */
[----:B------:R-:W-:Y:S02]  /*40b0*/  MOV R12, R19 ;  /* 0x00000013000c7202 */ /* 0x000fe40000000f00 */
[----:B-1----:R-:W-:-:S13]  /*40c0*/  FSETP.GT.AND P0, PT, R6, RZ, PT ;  /* 0x000000ff0600720b */ /* 0x002fda0003f04000 */
[----:B------:R-:W-:Y:S05]  /*40d0*/  @!P0 BRA `(.L_x_61) ;  /* 0xfffffff000f88947 */ /* 0x000fea000383ffff */
[----:B------:R-:W-:Y:S05]  /*40e0*/  BSYNC.RECONVERGENT B1 ;  /* 0x0000000000017941 */ /* 0x000fea0003800200 */
.L_x_50:
[C---:B------:R-:W-:Y:S01]  /*40f0*/  FMUL R2, R6.reuse, 1.4426950216293334961 ;  /* 0x3fb8aa3b06027820 */ /* 0x040fe20000400000 */
[----:B------:R-:W1:Y:S01]  /*4100*/  F2F.F64.F32 R12, -R33 ;  /* 0x80000021000c7310 */ /* 0x000e620000201800 */
[----:B------:R-:W-:Y:S01]  /*4110*/  DMUL R28, R14, 0.5 ;  /* 0x3fe000000e1c7828 */ /* 0x000fe20000000000 */
[----:B------:R-:W-:Y:S01]  /*4120*/  FSETP.GEU.AND P0, PT, |R6|, 0.40999999642372131348, PT ;  /* 0x3ed1eb850600780b */ /* 0x000fe20003f0e200 */
[----:B---3--:R-:W-:-:S05]  /*4130*/  FMUL R31, R10, |R31| ;  /* 0x4000001f0a1f7220 */ /* 0x008fca0000400000 */
[----:B------:R-:W2:Y:S01]  /*4140*/  FRND R2, R2 ;  /* 0x0000000200027307 */ /* 0x000ea20000201000 */
[----:B-1----:R-:W-:Y:S01]  /*4150*/  DFMA R12, R14, -R28, R12 ;  /* 0x8000001c0e0c722b */ /* 0x002fe2000000000c */
[----:B------:R-:W-:Y:S01]  /*4160*/  MOV R15, 0x3bbb989d ;  /* 0x3bbb989d000f7802 */ /* 0x000fe20000000f00 */
[----:B------:R-:W-:Y:S01]  /*4170*/  IMAD.MOV.U32 R14, RZ, RZ, 0x437c0000 ;  /* 0x437c0000ff0e7424 */ /* 0x000fe200078e00ff */
[----:B--2---:R-:W-:-:S07]  /*4180*/  FSEL R5, R2, RZ, P0 ;  /* 0x000000ff02057208 */ /* 0x004fce0000000000 */
[----:B------:R-:W1:Y:S01]  /*4190*/  F2F.F32.F64 R12, R12 ;  /* 0x0000000c000c7310 */ /* 0x000e620000301000 */
[C---:B------:R-:W-:Y:S01]  /*41a0*/  FSETP.NEU.AND P0, PT, R5.reuse, 128, PT ;  /* 0x430000000500780b */ /* 0x040fe20003f0d000 */
[----:B------:R-:W-:-:S03]  /*41b0*/  FFMA R6, R5, -0.693145751953125, R6 ;  /* 0xbf31720005067823 */ /* 0x000fc60000000006 */
[C---:B------:R-:W-:Y:S01]  /*41c0*/  FSEL R0, R5.reuse, 127, P0 ;  /* 0x42fe000005007808 */ /* 0x040fe20000000000 */
[----:B------:R-:W-:Y:S01]  /*41d0*/  FFMA R6, R5, -1.428606765330187045e-06, R6 ;  /* 0xb5bfbe8e05067823 */ /* 0x000fe20000000006 */
[----:B------:R-:W-:Y:S02]  /*41e0*/  IMAD.MOV.U32 R5, RZ, RZ, 0x3ab5ebe6 ;  /* 0x3ab5ebe6ff057424 */ /* 0x000fe400078e00ff */
[C---:B------:R-:W-:Y:S01]  /*41f0*/  FSETP.GEU.AND P1, PT, R0.reuse, -126, PT ;  /* 0xc2fc00000000780b */ /* 0x040fe20003f2e000 */
[----:B------:R-:W-:Y:S01]  /*4200*/  FMUL R11, R0, 0.5 ;  /* 0x3f000000000b7820 */ /* 0x000fe20000400000 */
[----:B------:R-:W-:Y:S01]  /*4210*/  FFMA R5, R6, R5, 0.0083824126049876213074 ;  /* 0x3c09566306057423 */ /* 0x000fe20000000005 */
[----:B-1----:R-:W-:-:S03]  /*4220*/  FFMA.SAT R13, R12, R15, 0.5 ;  /* 0x3f0000000c0d7423 */ /* 0x002fc6000000200f */
[----:B------:R-:W-:Y:S01]  /*4230*/  FSEL R11, R11, R0, !P1 ;  /* 0x000000000b0b7208 */ /* 0x000fe20004800000 */
[C---:B------:R-:W-:Y:S01]  /*4240*/  FFMA R5, R6.reuse, R5, 0.041667830199003219604 ;  /* 0x3d2aabe306057423 */ /* 0x040fe20000000005 */
[----:B------:R-:W-:Y:S02]  /*4250*/  FFMA.RM R13, R13, R14, 12582913 ;  /* 0x4b4000010d0d7423 */ /* 0x000fe4000000400e */
[----:B------:R-:W1:Y:S01]  /*4260*/  MUFU.EX2 R2, R11 ;  /* 0x0000000b00027308 */ /* 0x000e620000000800 */
[C---:B------:R-:W-:Y:S01]  /*4270*/  FFMA R5, R6.reuse, R5, 0.16666397452354431152 ;  /* 0x3e2aa9f606057423 */ /* 0x040fe20000000005 */
[C---:B------:R-:W-:Y:S01]  /*4280*/  FADD R15, R13.reuse, -12583039 ;  /* 0xcb40007f0d0f7421 */ /* 0x040fe20000000000 */
[----:B------:R-:W-:Y:S02]  /*4290*/  SHF.L.U32 R13, R13, 0x17, RZ ;  /* 0x000000170d0d7819 */ /* 0x000fe400000006ff */
[----:B------:R-:W-:Y:S01]  /*42a0*/  FFMA R5, R6, R5, 0.49999994039535522461 ;  /* 0x3efffffe06057423 */ /* 0x000fe20000000005 */
[----:B------:R-:W-:-:S03]  /*42b0*/  FFMA R15, R12, 1.4426950216293334961, -R15 ;  /* 0x3fb8aa3b0c0f7823 */ /* 0x000fc6000000080f */
[----:B------:R-:W-:Y:S01]  /*42c0*/  FMUL R5, R6, R5 ;  /* 0x0000000506057220 */ /* 0x000fe20000400000 */
[----:B------:R-:W-:-:S03]  /*42d0*/  FFMA R15, R12, 1.925963033500011079e-08, R15 ;  /* 0x32a570600c0f7823 */ /* 0x000fc6000000000f */
[----:B------:R-:W-:Y:S02]  /*42e0*/  FFMA R5, R6, R5, R6 ;  /* 0x0000000506057223 */ /* 0x000fe40000000006 */
[----:B------:R-:W2:Y:S01]  /*42f0*/  MUFU.EX2 R6, R15 ;  /* 0x0000000f00067308 */ /* 0x000ea20000000800 */
[----:B-1----:R-:W-:Y:S01]  /*4300*/  @!P1 FMUL R2, R2, R2 ;  /* 0x0000000202029220 */ /* 0x002fe20000400000 */
[----:B------:R-:W-:-:S03]  /*4310*/  FSETP.GEU.AND P1, PT, R0, -25, PT ;  /* 0xc1c800000000780b */ /* 0x000fc60003f2e000 */
[----:B------:R-:W-:-:S04]  /*4320*/  FADD R12, R2, -1 ;  /* 0xbf800000020c7421 */ /* 0x000fc80000000000 */
[----:B------:R-:W-:Y:S01]  /*4330*/  FFMA R2, R5, R2, R12 ;  /* 0x0000000205027223 */ /* 0x000fe2000000000c */
[----:B------:R-:W-:Y:S01]  /*4340*/  IMAD.MOV.U32 R5, RZ, RZ, R22 ;  /* 0x000000ffff057224 */ /* 0x000fe200078e0016 */
[----:B------:R-:W-:Y:S02]  /*4350*/  MOV R12, R19 ;  /* 0x00000013000c7202 */ /* 0x000fe40000000f00 */
[----:B------:R-:W-:Y:S01]  /*4360*/  @!P0 FADD R2, R2, R2 ;  /* 0x0000000202028221 */ /* 0x000fe20000000000 */
[----:B------:R-:W-:Y:S01]  /*4370*/  FSETP.GT.AND P0, PT, R0, 128, PT ;  /* 0x430000000000780b */ /* 0x000fe20003f04000 */
[----:B--2---:R-:W-:-:S03]  /*4380*/  FMUL R13, R13, R6 ;  /* 0x000000060d0d7220 */ /* 0x004fc60000400000 */
[----:B------:R-:W-:-:S04]  /*4390*/  FSEL R2, R2, +INF , !P0 ;  /* 0x7f80000002027808 */ /* 0x000fc80004000000 */
[----:B------:R-:W-:-:S05]  /*43a0*/  FSEL R2, R2, -1, P1 ;  /* 0xbf80000002027808 */ /* 0x000fca0000800000 */
[----:B------:R-:W-:-:S05]  /*43b0*/  FMUL R2, R2, R13 ;  /* 0x0000000d02027220 */ /* 0x000fca0000400000 */
[----:B------:R-:W-:-:S13]  /*43c0*/  FSETP.GTU.AND P0, PT, R31, R2, PT ;  /* 0x000000021f00720b */ /* 0x000fda0003f0c000 */
[----:B------:R-:W-:Y:S05]  /*43d0*/  @P0 BRA `(.L_x_62) ;  /* 0xfffffff000340947 */ /* 0x000fea000383ffff */
[----:B------:R-:W-:Y:S05]  /*43e0*/  BSYNC.RECONVERGENT B0 ;  /* 0x0000000000007941 */ /* 0x000fea0003800200 */
.L_x_49:
[----:B------:R-:W-:Y:S01]  /*43f0*/  DADD R24, R24, R28 ;  /* 0x0000000018187229 */ /* 0x000fe2000000001c */
[----:B------:R-:W1:Y:S01]  /*4400*/  LDC.64 R2, c[0x0][0x388] ;  /* 0x0000e200ff027b82 */ /* 0x000e620000000a00 */
[----:B------:R-:W2:Y:S01]  /*4410*/  LDCU UR6, c[0x0][0x398] ;  /* 0x00007300ff0677ac */ /* 0x000ea20008000800 */
[----:B------:R-:W-:Y:S04]  /*4420*/  STG.E.64 desc[UR4][R26.64+0x8], R22 ;  /* 0x000008161a007986 */ /* 0x000fe8000c101b04 */
[----:B------:R-:W-:Y:S03]  /*4430*/  STG.E.64 desc[UR4][R26.64+0x10], R20 ;  /* 0x000010141a007986 */ /* 0x000fe6000c101b04 */
[----:B------:R-:W2:Y:S01]  /*4440*/  F2F.F32.F64 R24, R24 ;  /* 0x0000001800187310 */ /* 0x000ea20000301000 */
[----:B------:R-:W-:Y:S01]  /*4450*/  STG.E.64 desc[UR4][R26.64], R18 ;  /* 0x000000121a007986 */ /* 0x000fe2000c101b04 */
[----:B--2---:R-:W-:Y:S01]  /*4460*/  FMUL R5, R24, UR6 ;  /* 0x0000000618057c20 */ /* 0x004fe20008400000 */
[----:B-1----:R-:W-:-:S04]  /*4470*/  IMAD.WIDE R2, R4, 0x4, R2 ;  /* 0x0000000404027825 */ /* 0x002fc800078e0202 */
[----:B------:R-:W-:-:S05]  /*4480*/  FMUL R5, R24, R5 ;  /* 0x0000000518057220 */ /* 0x000fca0000400000 */
[----:B------:R-:W-:Y:S01]  /*4490*/  STG.E desc[UR4][R2.64], R5 ;  /* 0x0000000502007986 */ /* 0x000fe2000c101904 */
[----:B------:R-:W-:Y:S05]  /*44a0*/  EXIT ;  /* 0x000000000000794d */ /* 0x000fea0003800000 */
        .weak           $__internal_0_$__cuda_sm20_div_rn_f64_full
        .type           $__internal_0_$__cuda_sm20_div_rn_f64_full,@function
        .size           $__internal_0_$__cuda_sm20_div_rn_f64_full,($__internal_1_$__cuda_sm20_rcp_rn_f32_slowpath - $__internal_0_$__cuda_sm20_div_rn_f64_full)
$__internal_0_$__cuda_sm20_div_rn_f64_full:
[C---:B------:R-:W-:Y:S01]  /*44b0*/  FSETP.GEU.AND P0, PT, |R11|.reuse, 1.469367938527859385e-39, PT ;  /* 0x001000000b00780b */ /* 0x040fe20003f0e200 */
[----:B------:R-:W-:Y:S01]  /*44c0*/  BSSY.RECONVERGENT B1, `(.L_x_63) ;  /* 0x0000056000017945 */ /* 0x000fe20003800200 */
[----:B------:R-:W-:Y:S02]  /*44d0*/  LOP3.LUT R40, R11, 0x800fffff, RZ, 0xc0, !PT ;  /* 0x800fffff0b287812 */ /* 0x000fe400078ec0ff */
[----:B------:R-:W-:Y:S02]  /*44e0*/  MOV R34, 0x1 ;  /* 0x0000000100227802 */ /* 0x000fe40000000f00 */
[----:B------:R-:W-:Y:S01]  /*44f0*/  LOP3.LUT R41, R40, 0x3ff00000, RZ, 0xfc, !PT ;  /* 0x3ff0000028297812 */ /* 0x000fe200078efcff */
[----:B------:R-:W-:Y:S01]  /*4500*/  IMAD.MOV.U32 R40, RZ, RZ, R10 ;  /* 0x000000ffff287224 */ /* 0x000fe200078e000a */
[C---:B------:R-:W-:Y:S02]  /*4510*/  FSETP.GEU.AND P2, PT, |R29|.reuse, 1.469367938527859385e-39, PT ;  /* 0x001000001d00780b */ /* 0x040fe40003f4e200 */
[----:B------:R-:W-:-:S02]  /*4520*/  LOP3.LUT R13, R29, 0x7ff00000, RZ, 0xc0, !PT ;  /* 0x7ff000001d0d7812 */ /* 0x000fc400078ec0ff */
[----:B------:R-:W-:Y:S01]  /*4530*/  LOP3.LUT R42, R11, 0x7ff00000, RZ, 0xc0, !PT ;  /* 0x7ff000000b2a7812 */ /* 0x000fe200078ec0ff */
[----:B------:R-:W-:Y:S01]  /*4540*/  @!P0 DMUL R40, R10, 8.98846567431157953865e+307 ;  /* 0x7fe000000a288828 */ /* 0x000fe20000000000 */
[----:B------:R-:W-:Y:S02]  /*4550*/  MOV R38, R28 ;  /* 0x0000001c00267202 */ /* 0x000fe40000000f00 */
[----:B------:R-:W-:-:S03]  /*4560*/  ISETP.GE.U32.AND P1, PT, R13, R42, PT ;  /* 0x0000002a0d00720c */ /* 0x000fc60003f26070 */
[----:B------:R-:W0:Y:S02]  /*4570*/  MUFU.RCP64H R35, R41 ;  /* 0x0000002900237308 */ /* 0x000e240000001800 */
[----:B------:R-:W-:Y:S02]  /*4580*/  @!P2 LOP3.LUT R30, R11, 0x7ff00000, RZ, 0xc0, !PT ;  /* 0x7ff000000b1ea812 */ /* 0x000fe400078ec0ff */
[----:B------:R-:W-:Y:S02]  /*4590*/  @!P0 LOP3.LUT R42, R41, 0x7ff00000, RZ, 0xc0, !PT ;  /* 0x7ff00000292a8812 */ /* 0x000fe400078ec0ff */
[----:B------:R-:W-:Y:S01]  /*45a0*/  @!P2 ISETP.GE.U32.AND P3, PT, R13, R30, PT ;  /* 0x0000001e0d00a20c */ /* 0x000fe20003f66070 */
[----:B------:R-:W-:-:S05]  /*45b0*/  IMAD.MOV.U32 R30, RZ, RZ, 0x1ca00000 ;  /* 0x1ca00000ff1e7424 */ /* 0x000fca00078e00ff */
[----:B------:R-:W-:-:S04]  /*45c0*/  SEL R39, R30, 0x63400000, !P1 ;  /* 0x634000001e277807 */ /* 0x000fc80004800000 */
[----:B------:R-:W-:Y:S01]  /*45d0*/  LOP3.LUT R39, R39, 0x800fffff, R29, 0xf8, !PT ;  /* 0x800fffff27277812 */ /* 0x000fe200078ef81d */
[----:B0-----:R-:W-:-:S08]  /*45e0*/  DFMA R32, R34, -R40, 1 ;  /* 0x3ff000002220742b */ /* 0x001fd00000000828 */
[----:B------:R-:W-:-:S08]  /*45f0*/  DFMA R32, R32, R32, R32 ;  /* 0x000000202020722b */ /* 0x000fd00000000020 */
[----:B------:R-:W-:Y:S01]  /*4600*/  DFMA R32, R34, R32, R34 ;  /* 0x000000202220722b */ /* 0x000fe20000000022 */
[----:B------:R-:W-:Y:S01]  /*4610*/  @!P2 SEL R35, R30, 0x63400000, !P3 ;  /* 0x634000001e23a807 */ /* 0x000fe20005800000 */
[----:B------:R-:W-:-:S03]  /*4620*/  @!P2 IMAD.MOV.U32 R34, RZ, RZ, RZ ;  /* 0x000000ffff22a224 */ /* 0x000fc600078e00ff */
[----:B------:R-:W-:-:S03]  /*4630*/  @!P2 LOP3.LUT R35, R35, 0x80000000, R29, 0xf8, !PT ;  /* 0x800000002323a812 */ /* 0x000fc600078ef81d */
[----:B------:R-:W-:Y:S01]  /*4640*/  DFMA R36, R32, -R40, 1 ;  /* 0x3ff000002024742b */ /* 0x000fe20000000828 */
[----:B------:R-:W-:-:S06]  /*4650*/  @!P2 LOP3.LUT R35, R35, 0x100000, RZ, 0xfc, !PT ;  /* 0x001000002323a812 */ /* 0x000fcc00078efcff */
[----:B------:R-:W-:Y:S02]  /*4660*/  @!P2 DFMA R38, R38, 2, -R34 ;  /* 0x400000002626a82b */ /* 0x000fe40000000822 */
[----:B------:R-:W-:-:S08]  /*4670*/  DFMA R36, R32, R36, R32 ;  /* 0x000000242024722b */ /* 0x000fd00000000020 */
[----:B------:R-:W-:-:S08]  /*4680*/  DMUL R32, R36, R38 ;  /* 0x0000002624207228 */ /* 0x000fd00000000000 */
[----:B------:R-:W-:-:S08]  /*4690*/  DFMA R34, R32, -R40, R38 ;  /* 0x800000282022722b */ /* 0x000fd00000000026 */
[----:B------:R-:W-:Y:S01]  /*46a0*/  DFMA R34, R36, R34, R32 ;  /* 0x000000222422722b */ /* 0x000fe20000000020 */
[----:B------:R-:W-:Y:S02]  /*46b0*/  MOV R37, R13 ;  /* 0x0000000d00257202 */ /* 0x000fe40000000f00 */
[----:B------:R-:W-:-:S05]  /*46c0*/  @!P2 LOP3.LUT R37, R39, 0x7ff00000, RZ, 0xc0, !PT ;  /* 0x7ff000002725a812 */ /* 0x000fca00078ec0ff */
[----:B------:R-:W-:-:S05]  /*46d0*/  VIADD R32, R37, 0xffffffff ;  /* 0xffffffff25207836 */ /* 0x000fca0000000000 */
[----:B------:R-:W-:Y:S02]  /*46e0*/  ISETP.GT.U32.AND P0, PT, R32, 0x7feffffe, PT ;  /* 0x7feffffe2000780c */ /* 0x000fe40003f04070 */
[----:B------:R-:W-:-:S04]  /*46f0*/  IADD3 R32, PT, PT, R42, -0x1, RZ ;  /* 0xffffffff2a207810 */ /* 0x000fc80007ffe0ff */
[----:B------:R-:W-:-:S13]  /*4700*/  ISETP.GT.U32.OR P0, PT, R32, 0x7feffffe, P0 ;  /* 0x7feffffe2000780c */ /* 0x000fda0000704470 */
[----:B------:R-:W-:Y:S05]  /*4710*/  @P0 BRA `(.L_x_64) ;  /* 0x00000000006c0947 */ /* 0x000fea0003800000 */
[----:B------:R-:W-:-:S04]  /*4720*/  LOP3.LUT R32, R11, 0x7ff00000, RZ, 0xc0, !PT ;  /* 0x7ff000000b207812 */ /* 0x000fc800078ec0ff */
[CC--:B------:R-:W-:Y:S02]  /*4730*/  VIADDMNMX R28, R13.reuse, -R32.reuse, 0xb9600000, !PT ;  /* 0xb96000000d1c7446 */ /* 0x0c0fe40007800920 */
[----:B------:R-:W-:Y:S02]  /*4740*/  ISETP.GE.U32.AND P0, PT, R13, R32, PT ;  /* 0x000000200d00720c */ /* 0x000fe40003f06070 */
[----:B------:R-:W-:Y:S01]  /*4750*/  VIMNMX R13, PT, PT, R28, 0x46a00000, PT ;  /* 0x46a000001c0d7848 */ /* 0x000fe20003fe0100 */
[----:B------:R-:W-:Y:S01]  /*4760*/  IMAD.MOV.U32 R28, RZ, RZ, RZ ;  /* 0x000000ffff1c7224 */ /* 0x000fe200078e00ff */
[----:B------:R-:W-:-:S05]  /*4770*/  SEL R30, R30, 0x63400000, !P0 ;  /* 0x634000001e1e7807 */ /* 0x000fca0004000000 */
[----:B------:R-:W-:-:S05]  /*4780*/  IMAD.IADD R13, R13, 0x1, -R30 ;  /* 0x000000010d0d7824 */ /* 0x000fca00078e0a1e */
[----:B------:R-:W-:-:S06]  /*4790*/  IADD3 R29, PT, PT, R13, 0x7fe00000, RZ ;  /* 0x7fe000000d1d7810 */ /* 0x000fcc0007ffe0ff */
[----:B------:R-:W-:-:S10]  /*47a0*/  DMUL R32, R34, R28 ;  /* 0x0000001c22207228 */ /* 0x000fd40000000000 */
[----:B------:R-:W-:-:S13]  /*47b0*/  FSETP.GTU.AND P0, PT, |R33|, 1.469367938527859385e-39, PT ;  /* 0x001000002100780b */ /* 0x000fda0003f0c200 */
[----:B------:R-:W-:Y:S05]  /*47c0*/  @P0 BRA `(.L_x_65) ;  /* 0x0000000000940947 */ /* 0x000fea0003800000 */
[----:B------:R-:W-:Y:S01]  /*47d0*/  DFMA R38, R34, -R40, R38 ;  /* 0x800000282226722b */ /* 0x000fe20000000026 */
[----:B------:R-:W-:-:S09]  /*47e0*/  MOV R28, RZ ;  /* 0x000000ff001c7202 */ /* 0x000fd20000000f00 */
[C---:B------:R-:W-:Y:S02]  /*47f0*/  FSETP.NEU.AND P0, PT, R39.reuse, RZ, PT ;  /* 0x000000ff2700720b */ /* 0x040fe40003f0d000 */
[----:B------:R-:W-:-:S04]  /*4800*/  LOP3.LUT R37, R39, 0x80000000, R11, 0x48, !PT ;  /* 0x8000000027257812 */ /* 0x000fc800078e480b */
[----:B------:R-:W-:-:S07]  /*4810*/  LOP3.LUT R29, R37, R29, RZ, 0xfc, !PT ;  /* 0x0000001d251d7212 */ /* 0x000fce00078efcff */
[----:B------:R-:W-:Y:S05]  /*4820*/  @!P0 BRA `(.L_x_65) ;  /* 0x00000000007c8947 */ /* 0x000fea0003800000 */
[----:B------:R-:W-:Y:S01]  /*4830*/  IMAD.MOV R11, RZ, RZ, -R13 ;  /* 0x000000ffff0b7224 */ /* 0x000fe200078e0a0d */
[----:B------:R-:W-:Y:S01]  /*4840*/  MOV R10, RZ ;  /* 0x000000ff000a7202 */ /* 0x000fe20000000f00 */
[----:B------:R-:W-:Y:S01]  /*4850*/  DMUL.RP R28, R34, R28 ;  /* 0x0000001c221c7228 */ /* 0x000fe20000008000 */
[----:B------:R-:W-:-:S04]  /*4860*/  IADD3 R13, PT, PT, -R13, -0x43300000, RZ ;  /* 0xbcd000000d0d7810 */ /* 0x000fc80007ffe1ff */
[----:B------:R-:W-:-:S05]  /*4870*/  DFMA R10, R32, -R10, R34 ;  /* 0x8000000a200a722b */ /* 0x000fca0000000022 */
[----:B------:R-:W-:-:S05]  /*4880*/  LOP3.LUT R37, R29, R37, RZ, 0x3c, !PT ;  /* 0x000000251d257212 */ /* 0x000fca00078e3cff */
[----:B------:R-:W-:-:S04]  /*4890*/  FSETP.NEU.AND P0, PT, |R11|, R13, PT ;  /* 0x0000000d0b00720b */ /* 0x000fc80003f0d200 */
[----:B------:R-:W-:Y:S02]  /*48a0*/  FSEL R32, R28, R32, !P0 ;  /* 0x000000201c207208 */ /* 0x000fe40004000000 */
[----:B------:R-:W-:Y:S01]  /*48b0*/  FSEL R33, R37, R33, !P0 ;  /* 0x0000002125217208 */ /* 0x000fe20004000000 */
[----:B------:R-:W-:Y:S06]  /*48c0*/  BRA `(.L_x_65) ;  /* 0x0000000000547947 */ /* 0x000fec0003800000 */
.L_x_64:
[----:B------:R-:W-:-:S14]  /*48d0*/  DSETP.NAN.AND P0, PT, R28, R28, PT ;  /* 0x0000001c1c00722a */ /* 0x000fdc0003f08000 */
[----:B------:R-:W-:Y:S05]  /*48e0*/  @P0 BRA `(.L_x_66) ;  /* 0x0000000000440947 */ /* 0x000fea0003800000 */
[----:B------:R-:W-:-:S14]  /*48f0*/  DSETP.NAN.AND P0, PT, R10, R10, PT ;  /* 0x0000000a0a00722a */ /* 0x000fdc0003f08000 */
[----:B------:R-:W-:Y:S05]  /*4900*/  @P0 BRA `(.L_x_67) ;  /* 0x0000000000300947 */ /* 0x000fea0003800000 */
[----:B------:R-:W-:Y:S01]  /*4910*/  ISETP.NE.AND P0, PT, R37, R42, PT ;  /* 0x0000002a2500720c */ /* 0x000fe20003f05270 */
[----:B------:R-:W-:Y:S01]  /*4920*/  IMAD.MOV.U32 R32, RZ, RZ, 0x0 ;  /* 0x00000000ff207424 */ /* 0x000fe200078e00ff */
[----:B------:R-:W-:-:S11]  /*4930*/  MOV R33, 0xfff80000 ;  /* 0xfff8000000217802 */ /* 0x000fd60000000f00 */
[----:B------:R-:W-:Y:S05]  /*4940*/  @!P0 BRA `(.L_x_65) ;  /* 0x0000000000348947 */ /* 0x000fea0003800000 */
[----:B------:R-:W-:Y:S02]  /*4950*/  ISETP.NE.AND P0, PT, R37, 0x7ff00000, PT ;  /* 0x7ff000002500780c */ /* 0x000fe40003f05270 */
[----:B------:R-:W-:Y:S02]  /*4960*/  LOP3.LUT R33, R29, 0x80000000, R11, 0x48, !PT ;  /* 0x800000001d217812 */ /* 0x000fe400078e480b */
[----:B------:R-:W-:-:S13]  /*4970*/  ISETP.EQ.OR P0, PT, R42, RZ, !P0 ;  /* 0x000000ff2a00720c */ /* 0x000fda0004702670 */
[----:B------:R-:W-:Y:S01]  /*4980*/  @P0 LOP3.LUT R10, R33, 0x7ff00000, RZ, 0xfc, !PT ;  /* 0x7ff00000210a0812 */ /* 0x000fe200078efcff */
[----:B------:R-:W-:Y:S01]  /*4990*/  @!P0 IMAD.MOV.U32 R32, RZ, RZ, RZ ;  /* 0x000000ffff208224 */ /* 0x000fe200078e00ff */
[----:B------:R-:W-:-:S03]  /*49a0*/  @P0 MOV R32, RZ ;  /* 0x000000ff00200202 */ /* 0x000fc60000000f00 */
[----:B------:R-:W-:Y:S01]  /*49b0*/  @P0 IMAD.MOV.U32 R33, RZ, RZ, R10 ;  /* 0x000000ffff210224 */ /* 0x000fe200078e000a */
[----:B------:R-:W-:Y:S06]  /*49c0*/  BRA `(.L_x_65) ;  /* 0x0000000000147947 */ /* 0x000fec0003800000 */
.L_x_67:
[----:B------:R-:W-:Y:S02]  /*49d0*/  LOP3.LUT R33, R11, 0x80000, RZ, 0xfc, !PT ;  /* 0x000800000b217812 */ /* 0x000fe400078efcff */
[----:B------:R-:W-:Y:S01]  /*49e0*/  MOV R32, R10 ;  /* 0x0000000a00207202 */ /* 0x000fe20000000f00 */
[----:B------:R-:W-:Y:S06]  /*49f0*/  BRA `(.L_x_65) ;  /* 0x0000000000087947 */ /* 0x000fec0003800000 */
.L_x_66:
[----:B------:R-:W-:Y:S01]  /*4a00*/  LOP3.LUT R33, R29, 0x80000, RZ, 0xfc, !PT ;  /* 0x000800001d217812 */ /* 0x000fe200078efcff */
[----:B------:R-:W-:-:S07]  /*4a10*/  IMAD.MOV.U32 R32, RZ, RZ, R28 ;  /* 0x000000ffff207224 */ /* 0x000fce00078e001c */
.L_x_65:
[----:B------:R-:W-:Y:S05]  /*4a20*/  BSYNC.RECONVERGENT B1 ;  /* 0x0000000000017941 */ /* 0x000fea0003800200 */
.L_x_63:
[----:B------:R-:W-:Y:S01]  /*4a30*/  MOV R10, R6 ;  /* 0x00000006000a7202 */ /* 0x000fe20000000f00 */
[----:B------:R-:W-:Y:S01]  /*4a40*/  IMAD.MOV.U32 R11, RZ, RZ, 0x0 ;  /* 0x00000000ff0b7424 */ /* 0x000fe200078e00ff */
[----:B------:R-:W-:Y:S01]  /*4a50*/  MOV R28, R32 ;  /* 0x00000020001c7202 */ /* 0x000fe20000000f00 */
[----:B------:R-:W-:Y:S02]  /*4a60*/  IMAD.MOV.U32 R29, RZ, RZ, R33 ;  /* 0x000000ffff1d7224 */ /* 0x000fe400078e0021 */
[----:B------:R-:W-:Y:S05]  /*4a70*/  RET.REL.NODEC R10 `(rgamma_kernel) ;  /* 0xffffffb40a607950 */ /* 0x000fea0003c3ffff */
        .weak           $__internal_1_$__cuda_sm20_rcp_rn_f32_slowpath
        .type           $__internal_1_$__cuda_sm20_rcp_rn_f32_slowpath,@function
        .size           $__internal_1_$__cuda_sm20_rcp_rn_f32_slowpath,($__internal_2_$__cuda_sm20_sqrt_rn_f32_slowpath - $__internal_1_$__cuda_sm20_rcp_rn_f32_slowpath)
$__internal_1_$__cuda_sm20_rcp_rn_f32_slowpath:
[----:B------:R-:W0:Y:S02]  /*4a80*/  LDC R6, c[0x0][0x394] ;  /* 0x0000e500ff067b82 */ /* 0x000e240000000800 */
[----:B0-----:R-:W-:-:S04]  /*4a90*/  SHF.L.U32 R9, R6, 0x1, RZ ;  /* 0x0000000106097819 */ /* 0x001fc800000006ff */
[----:B------:R-:W-:-:S04]  /*4aa0*/  SHF.R.U32.HI R7, RZ, 0x18, R9 ;  /* 0x00000018ff077819 */ /* 0x000fc80000011609 */
[----:B------:R-:W-:-:S13]  /*4ab0*/  ISETP.NE.U32.AND P0, PT, R7, RZ, PT ;  /* 0x000000ff0700720c */ /* 0x000fda0003f05070 */
[----:B------:R-:W-:Y:S05]  /*4ac0*/  @P0 BRA `(.L_x_68) ;  /* 0x0000000000280947 */ /* 0x000fea0003800000 */
[----:B------:R-:W-:-:S13]  /*4ad0*/  ISETP.NE.AND P0, PT, R9, RZ, PT ;  /* 0x000000ff0900720c */ /* 0x000fda0003f05270 */
[----:B------:R2:W3:Y:S01]  /*4ae0*/  @!P0 MUFU.RCP R7, R6 ;  /* 0x0000000600078308 */ /* 0x0004e20000001000 */
[----:B------:R-:W-:Y:S05]  /*4af0*/  @!P0 BRA `(.L_x_69) ;  /* 0x0000000000a48947 */ /* 0x000fea0003800000 */
[----:B------:R-:W-:-:S04]  /*4b00*/  FFMA R9, R6, 1.84467440737095516160e+19, RZ ;  /* 0x5f80000006097823 */ /* 0x000fc800000000ff */
[----:B--2---:R-:W3:Y:S02]  /*4b10*/  MUFU.RCP R6, R9 ;  /* 0x0000000900067308 */ /* 0x004ee40000001000 */
[----:B---3--:R-:W-:-:S04]  /*4b20*/  FFMA R7, R9, R6, -1 ;  /* 0xbf80000009077423 */ /* 0x008fc80000000006 */
[----:B------:R-:W-:-:S04]  /*4b30*/  FADD.FTZ R7, -R7, -RZ ;  /* 0x800000ff07077221 */ /* 0x000fc80000010100 */
[----:B------:R-:W-:-:S04]  /*4b40*/  FFMA R6, R6, R7, R6 ;  /* 0x0000000706067223 */ /* 0x000fc80000000006 */
[----:B------:R-:W-:Y:S01]  /*4b50*/  FFMA R7, R6, 1.84467440737095516160e+19, RZ ;  /* 0x5f80000006077823 */ /* 0x000fe200000000ff */
[----:B------:R-:W-:Y:S06]  /*4b60*/  BRA `(.L_x_69) ;  /* 0x0000000000887947 */ /* 0x000fec0003800000 */
.L_x_68:
[----:B------:R-:W-:-:S05]  /*4b70*/  VIADD R9, R7, 0xffffff03 ;  /* 0xffffff0307097836 */ /* 0x000fca0000000000 */
[----:B------:R-:W-:-:S13]  /*4b80*/  ISETP.GT.U32.AND P0, PT, R9, 0x1, PT ;  /* 0x000000010900780c */ /* 0x000fda0003f04070 */
[----:B------:R-:W-:Y:S05]  /*4b90*/  @P0 BRA `(.L_x_70) ;  /* 0x0000000000780947 */ /* 0x000fea0003800000 */
[----:B------:R-:W-:Y:S01]  /*4ba0*/  LOP3.LUT R10, R6, 0x7fffff, RZ, 0xc0, !PT ;  /* 0x007fffff060a7812 */ /* 0x000fe200078ec0ff */
[----:B------:R-:W-:Y:S01]  /*4bb0*/  HFMA2 R30, -RZ, RZ, 0, 1.78813934326171875e-07 ;  /* 0x00000003ff1e7431 */ /* 0x000fe200000001ff */
[----:B------:R-:W-:Y:S02]  /*4bc0*/  IADD3 R7, PT, PT, R7, -0xfc, RZ ;  /* 0xffffff0407077810 */ /* 0x000fe40007ffe0ff */
[----:B------:R-:W-:-:S04]  /*4bd0*/  LOP3.LUT R10, R10, 0x3f800000, RZ, 0xfc, !PT ;  /* 0x3f8000000a0a7812 */ /* 0x000fc800078efcff */
[----:B------:R-:W0:Y:S01]  /*4be0*/  MUFU.RCP R11, R10 ;  /* 0x0000000a000b7308 */ /* 0x000e220000001000 */
[----:B------:R-:W-:Y:S01]  /*4bf0*/  SHF.L.U32 R29, R30, R9, RZ ;  /* 0x000000091e1d7219 */ /* 0x000fe200000006ff */
[----:B0-----:R-:W-:-:S04]  /*4c00*/  FFMA R13, R10, R11, -1 ;  /* 0xbf8000000a0d7423 */ /* 0x001fc8000000000b */
[----:B------:R-:W-:-:S04]  /*4c10*/  FADD.FTZ R28, -R13, -RZ ;  /* 0x800000ff0d1c7221 */ /* 0x000fc80000010100 */
[CCC-:B------:R-:W-:Y:S01]  /*4c20*/  FFMA.RM R13, R11.reuse, R28.reuse, R11.reuse ;  /* 0x0000001c0b0d7223 */ /* 0x1c0fe2000000400b */
[----:B------:R-:W-:-:S04]  /*4c30*/  FFMA.RP R28, R11, R28, R11 ;  /* 0x0000001c0b1c7223 */ /* 0x000fc8000000800b */
[C---:B------:R-:W-:Y:S02]  /*4c40*/  LOP3.LUT R11, R13.reuse, 0x7fffff, RZ, 0xc0, !PT ;  /* 0x007fffff0d0b7812 */ /* 0x040fe400078ec0ff */
[----:B------:R-:W-:Y:S02]  /*4c50*/  FSETP.NEU.FTZ.AND P0, PT, R13, R28, PT ;  /* 0x0000001c0d00720b */ /* 0x000fe40003f1d000 */
[----:B------:R-:W-:Y:S02]  /*4c60*/  LOP3.LUT R28, R11, 0x800000, RZ, 0xfc, !PT ;  /* 0x008000000b1c7812 */ /* 0x000fe400078efcff */
[----:B------:R-:W-:Y:S02]  /*4c70*/  SEL R11, RZ, 0xffffffff, !P0 ;  /* 0xffffffffff0b7807 */ /* 0x000fe40004000000 */
[----:B------:R-:W-:Y:S02]  /*4c80*/  LOP3.LUT R10, R29, R28, RZ, 0xc0, !PT ;  /* 0x0000001c1d0a7212 */ /* 0x000fe400078ec0ff */
[----:B------:R-:W-:-:S02]  /*4c90*/  IADD3 R11, PT, PT, -R11, RZ, RZ ;  /* 0x000000ff0b0b7210 */ /* 0x000fc40007ffe1ff */
[-C--:B------:R-:W-:Y:S02]  /*4ca0*/  SHF.R.U32.HI R10, RZ, R9.reuse, R10 ;  /* 0x00000009ff0a7219 */ /* 0x080fe4000001160a */
[--C-:B------:R-:W-:Y:S02]  /*4cb0*/  LOP3.LUT P1, RZ, R11, R9, R28.reuse, 0xf8, !PT ;  /* 0x000000090bff7212 */ /* 0x100fe4000782f81c */
[C---:B------:R-:W-:Y:S02]  /*4cc0*/  LOP3.LUT P0, RZ, R10.reuse, 0x1, RZ, 0xc0, !PT ;  /* 0x000000010aff7812 */ /* 0x040fe4000780c0ff */
[----:B------:R-:W-:Y:S02]  /*4cd0*/  LOP3.LUT P2, RZ, R10, 0x2, RZ, 0xc0, !PT ;  /* 0x000000020aff7812 */ /* 0x000fe4000784c0ff */
[----:B------:R-:W-:Y:S02]  /*4ce0*/  SHF.R.U32.HI R7, RZ, R7, R28 ;  /* 0x00000007ff077219 */ /* 0x000fe4000001161c */
[----:B------:R-:W-:-:S02]  /*4cf0*/  PLOP3.LUT P0, PT, P0, P1, P2, 0xe0, 0x0 ;  /* 0x000000000000781c */ /* 0x000fc40000703c20 */
[----:B------:R-:W-:Y:S02]  /*4d00*/  LOP3.LUT P1, RZ, R6, 0x7fffff, RZ, 0xc0, !PT ;  /* 0x007fffff06ff7812 */ /* 0x000fe4000782c0ff */
[----:B------:R-:W-:-:S05]  /*4d10*/  SEL R9, RZ, 0x1, !P0 ;  /* 0x00000001ff097807 */ /* 0x000fca0004000000 */
[----:B------:R-:W-:-:S05]  /*4d20*/  IMAD.MOV R9, RZ, RZ, -R9 ;  /* 0x000000ffff097224 */ /* 0x000fca00078e0a09 */
[----:B------:R-:W-:-:S13]  /*4d30*/  ISETP.GE.AND P0, PT, R9, RZ, PT ;  /* 0x000000ff0900720c */ /* 0x000fda0003f06270 */
[----:B------:R-:W-:-:S05]  /*4d40*/  @!P0 IADD3 R7, PT, PT, R7, 0x1, RZ ;  /* 0x0000000107078810 */ /* 0x000fca0007ffe0ff */
[----:B------:R-:W-:-:S05]  /*4d50*/  @!P1 IMAD.SHL.U32 R7, R7, 0x2, RZ ;  /* 0x0000000207079824 */ /* 0x000fca00078e00ff */
[----:B------:R-:W-:Y:S01]  /*4d60*/  LOP3.LUT R7, R7, 0x80000000, R6, 0xf8, !PT ;  /* 0x8000000007077812 */ /* 0x000fe200078ef806 */
[----:B------:R-:W-:Y:S06]  /*4d70*/  BRA `(.L_x_69) ;  /* 0x0000000000047947 */ /* 0x000fec0003800000 */
.L_x_70:
[----:B------:R0:W1:Y:S02]  /*4d80*/  MUFU.RCP R7, R6 ;  /* 0x0000000600077308 */ /* 0x0000640000001000 */
.L_x_69:
[----:B------:R-:W-:-:S04]  /*4d90*/  MOV R9, 0x0 ;  /* 0x0000000000097802 */ /* 0x000fc80000000f00 */
[----:B0123--:R-:W-:Y:S05]  /*4da0*/  RET.REL.NODEC R8 `(rgamma_kernel) ;  /* 0xffffffb008947950 */ /* 0x00ffea0003c3ffff */
        .weak           $__internal_2_$__cuda_sm20_sqrt_rn_f32_slowpath
        .type           $__internal_2_$__cuda_sm20_sqrt_rn_f32_slowpath,@function
        .size           $__internal_2_$__cuda_sm20_sqrt_rn_f32_slowpath,($__internal_3_$__cuda_sm3x_div_rn_noftz_f32_slowpath - $__internal_2_$__cuda_sm20_sqrt_rn_f32_slowpath)
$__internal_2_$__cuda_sm20_sqrt_rn_f32_slowpath:
[----:B------:R-:W-:-:S13]  /*4db0*/  LOP3.LUT P0, RZ, R0, 0x7fffffff, RZ, 0xc0, !PT ;  /* 0x7fffffff00ff7812 */ /* 0x000fda000780c0ff */
[----:B------:R-:W-:Y:S01]  /*4dc0*/  @!P0 MOV R10, R0 ;  /* 0x00000000000a8202 */ /* 0x000fe20000000f00 */
[----:B------:R-:W-:Y:S06]  /*4dd0*/  @!P0 BRA `(.L_x_71) ;  /* 0x0000000000408947 */ /* 0x000fec0003800000 */
[----:B------:R-:W-:-:S13]  /*4de0*/  FSETP.GEU.FTZ.AND P0, PT, R0, RZ, PT ;  /* 0x000000ff0000720b */ /* 0x000fda0003f1e000 */
[----:B------:R-:W-:Y:S01]  /*4df0*/  @!P0 IMAD.MOV.U32 R10, RZ, RZ, 0x7fffffff ;  /* 0x7fffffffff0a8424 */ /* 0x000fe200078e00ff */
[----:B------:R-:W-:Y:S06]  /*4e00*/  @!P0 BRA `(.L_x_71) ;  /* 0x0000000000348947 */ /* 0x000fec0003800000 */
[----:B------:R-:W-:-:S13]  /*4e10*/  FSETP.GTU.FTZ.AND P0, PT, |R0|, +INF , PT ;  /* 0x7f8000000000780b */ /* 0x000fda0003f1c200 */
[----:B------:R-:W-:Y:S01]  /*4e20*/  @P0 FADD.FTZ R10, R0, 1 ;  /* 0x3f800000000a0421 */ /* 0x000fe20000010000 */
[----:B------:R-:W-:Y:S06]  /*4e30*/  @P0 BRA `(.L_x_71) ;  /* 0x0000000000280947 */ /* 0x000fec0003800000 */
[----:B------:R-:W-:-:S13]  /*4e40*/  FSETP.NEU.FTZ.AND P0, PT, |R0|, +INF , PT ;  /* 0x7f8000000000780b */ /* 0x000fda0003f1d200 */
[----:B------:R-:W-:-:S04]  /*4e50*/  @P0 FFMA R11, R0, 1.84467440737095516160e+19, RZ ;  /* 0x5f800000000b0823 */ /* 0x000fc800000000ff */
[----:B------:R-:W0:Y:S02]  /*4e60*/  @P0 MUFU.RSQ R10, R11 ;  /* 0x0000000b000a0308 */ /* 0x000e240000001400 */
[----:B0-----:R-:W-:Y:S01]  /*4e70*/  @P0 FMUL.FTZ R12, R11, R10 ;  /* 0x0000000a0b0c0220 */ /* 0x001fe20000410000 */
[----:B------:R-:W-:Y:S01]  /*4e80*/  @P0 FMUL.FTZ R16, R10, 0.5 ;  /* 0x3f0000000a100820 */ /* 0x000fe20000410000 */
[----:B------:R-:W-:Y:S02]  /*4e90*/  @!P0 MOV R10, R0 ;  /* 0x00000000000a8202 */ /* 0x000fe40000000f00 */
[----:B------:R-:W-:-:S04]  /*4ea0*/  @P0 FADD.FTZ R13, -R12, -RZ ;  /* 0x800000ff0c0d0221 */ /* 0x000fc80000010100 */
[----:B------:R-:W-:-:S04]  /*4eb0*/  @P0 FFMA R13, R12, R13, R11 ;  /* 0x0000000d0c0d0223 */ /* 0x000fc8000000000b */
[----:B------:R-:W-:-:S04]  /*4ec0*/  @P0 FFMA R13, R13, R16, R12 ;  /* 0x000000100d0d0223 */ /* 0x000fc8000000000c */
[----:B------:R-:W-:-:S07]  /*4ed0*/  @P0 FMUL.FTZ R10, R13, 2.3283064365386962891e-10 ;  /* 0x2f8000000d0a0820 */ /* 0x000fce0000410000 */
.L_x_71:
[----:B------:R-:W-:Y:S01]  /*4ee0*/  HFMA2 R11, -RZ, RZ, 0, 0 ;  /* 0x00000000ff0b7431 */ /* 0x000fe200000001ff */
[----:B------:R-:W-:Y:S01]  /*4ef0*/  MOV R0, R10 ;  /* 0x0000000a00007202 */ /* 0x000fe20000000f00 */
[----:B------:R-:W-:-:S04]  /*4f00*/  IMAD.MOV.U32 R10, RZ, RZ, R17 ;  /* 0x000000ffff0a7224 */ /* 0x000fc800078e0011 */
[----:B------:R-:W-:Y:S05]  /*4f10*/  RET.REL.NODEC R10 `(rgamma_kernel) ;  /* 0xffffffb00a387950 */ /* 0x000fea0003c3ffff */
        .weak           $__internal_3_$__cuda_sm3x_div_rn_noftz_f32_slowpath
        .type           $__internal_3_$__cuda_sm3x_div_rn_noftz_f32_slowpath,@function
        .size           $__internal_3_$__cuda_sm3x_div_rn_noftz_f32_slowpath,(.L_x_96 - $__internal_3_$__cuda_sm3x_div_rn_noftz_f32_slowpath)
$__internal_3_$__cuda_sm3x_div_rn_noftz_f32_slowpath:
[----:B------:R-:W-:Y:S01]  /*4f20*/  SHF.R.U32.HI R11, RZ, 0x17, R0 ;  /* 0x00000017ff0b7819 */ /* 0x000fe20000011600 */
[----:B------:R-:W-:Y:S01]  /*4f30*/  BSSY.RECONVERGENT B3, `(.L_x_72) ;  /* 0x0000064000037945 */ /* 0x000fe20003800200 */
[----:B------:R-:W-:Y:S02]  /*4f40*/  SHF.R.U32.HI R28, RZ, 0x17, R2 ;  /* 0x00000017ff1c7819 */ /* 0x000fe40000011602 */
[----:B------:R-:W-:Y:S02]  /*4f50*/  LOP3.LUT R11, R11, 0xff, RZ, 0xc0, !PT ;  /* 0x000000ff0b0b7812 */ /* 0x000fe400078ec0ff */
[----:B------:R-:W-:Y:S02]  /*4f60*/  LOP3.LUT R28, R28, 0xff, RZ, 0xc0, !PT ;  /* 0x000000ff1c1c7812 */ /* 0x000fe400078ec0ff */
[----:B------:R-:W-:Y:S02]  /*4f70*/  IADD3 R29, PT, PT, R11, -0x1, RZ ;  /* 0xffffffff0b1d7810 */ /* 0x000fe40007ffe0ff */
[----:B------:R-:W-:Y:S01]  /*4f80*/  MOV R30, R2 ;  /* 0x00000002001e7202 */ /* 0x000fe20000000f00 */
[----:B------:R-:W-:Y:S01]  /*4f90*/  VIADD R13, R28, 0xffffffff ;  /* 0xffffffff1c0d7836 */ /* 0x000fe20000000000 */
[----:B------:R-:W-:-:S04]  /*4fa0*/  ISETP.GT.U32.AND P0, PT, R29, 0xfd, PT ;  /* 0x000000fd1d00780c */ /* 0x000fc80003f04070 */
[----:B------:R-:W-:-:S13]  /*4fb0*/  ISETP.GT.U32.OR P0, PT, R13, 0xfd, P0 ;  /* 0x000000fd0d00780c */ /* 0x000fda0000704470 */
[----:B------:R-:W-:Y:S01]  /*4fc0*/  @!P0 MOV R13, RZ ;  /* 0x000000ff000d8202 */ /* 0x000fe20000000f00 */
[----:B------:R-:W-:Y:S06]  /*4fd0*/  @!P0 BRA `(.L_x_73) ;  /* 0x0000000000608947 */ /* 0x000fec0003800000 */
[----:B------:R-:W-:Y:S02]  /*4fe0*/  FSETP.GTU.FTZ.AND P0, PT, |R2|, +INF , PT ;  /* 0x7f8000000200780b */ /* 0x000fe40003f1c200 */
[----:B------:R-:W-:-:S04]  /*4ff0*/  FSETP.GTU.FTZ.AND P1, PT, |R0|, +INF , PT ;  /* 0x7f8000000000780b */ /* 0x000fc80003f3c200 */
[----:B------:R-:W-:-:S13]  /*5000*/  PLOP3.LUT P0, PT, P0, P1, PT, 0xf8, 0x8f ;  /* 0x00000000008f781c */ /* 0x000fda0000703f70 */
[----:B------:R-:W-:Y:S05]  /*5010*/  @P0 BRA `(.L_x_74) ;  /* 0x0000000400500947 */ /* 0x000fea0003800000 */
[----:B------:R-:W-:-:S13]  /*5020*/  LOP3.LUT P0, RZ, R0, 0x7fffffff, R30, 0xc8, !PT ;  /* 0x7fffffff00ff7812 */ /* 0x000fda000780c81e */
[----:B------:R-:W-:Y:S05]  /*5030*/  @!P0 BRA `(.L_x_75) ;  /* 0x0000000400408947 */ /* 0x000fea0003800000 */
[----:B------:R-:W-:Y:S02]  /*5040*/  FSETP.NEU.FTZ.AND P1, PT, |R2|, +INF , PT ;  /* 0x7f8000000200780b */ /* 0x000fe40003f3d200 */
[----:B------:R-:W-:Y:S02]  /*5050*/  FSETP.NEU.FTZ.AND P2, PT, |R0|, +INF , PT ;  /* 0x7f8000000000780b */ /* 0x000fe40003f5d200 */
[----:B------:R-:W-:-:S11]  /*5060*/  FSETP.NEU.FTZ.AND P0, PT, |R2|, +INF , PT ;  /* 0x7f8000000200780b */ /* 0x000fd60003f1d200 */
[----:B------:R-:W-:Y:S05]  /*5070*/  @!P2 BRA !P1, `(.L_x_75) ;  /* 0x000000040030a947 */ /* 0x000fea0004800000 */
[----:B------:R-:W-:-:S04]  /*5080*/  LOP3.LUT P1, RZ, R30, 0x7fffffff, RZ, 0xc0, !PT ;  /* 0x7fffffff1eff7812 */ /* 0x000fc8000782c0ff */
[----:B------:R-:W-:-:S13]  /*5090*/  PLOP3.LUT P1, PT, P2, P1, PT, 0x2f, 0xf2 ;  /* 0x0000000000f2781c */ /* 0x000fda0001722577 */
[----:B------:R-:W-:Y:S05]  /*50a0*/  @P1 BRA `(.L_x_76) ;  /* 0x00000004001c1947 */ /* 0x000fea0003800000 */
[----:B------:R-:W-:-:S04]  /*50b0*/  LOP3.LUT P1, RZ, R0, 0x7fffffff, RZ, 0xc0, !PT ;  /* 0x7fffffff00ff7812 */ /* 0x000fc8000782c0ff */
[----:B------:R-:W-:-:S13]  /*50c0*/  PLOP3.LUT P0, PT, P0, P1, PT, 0x2f, 0xf2 ;  /* 0x0000000000f2781c */ /* 0x000fda0000702577 */
[----:B------:R-:W-:Y:S05]  /*50d0*/  @P0 BRA `(.L_x_77) ;  /* 0x0000000400040947 */ /* 0x000fea0003800000 */
[----:B------:R-:W-:Y:S01]  /*50e0*/  VIADD R13, R28, 0xffffffff ;  /* 0xffffffff1c0d7836 */ /* 0x000fe20000000000 */
[----:B------:R-:W-:-:S04]  /*50f0*/  ISETP.GE.AND P1, PT, R29, RZ, PT ;  /* 0x000000ff1d00720c */ /* 0x000fc80003f26270 */
[----:B------:R-:W-:-:S09]  /*5100*/  ISETP.GE.AND P0, PT, R13, RZ, PT ;  /* 0x000000ff0d00720c */ /* 0x000fd20003f06270 */
[----:B------:R-:W-:-:S04]  /*5110*/  @!P1 FFMA R0, R0, 1.84467440737095516160e+19, RZ ;  /* 0x5f80000000009823 */ /* 0x000fc800000000ff */
[----:B------:R-:W-:Y:S01]  /*5120*/  @P0 MOV R13, RZ ;  /* 0x000000ff000d0202 */ /* 0x000fe20000000f00 */
[----:B------:R-:W-:Y:S01]  /*5130*/  @!P0 FFMA R30, R2, 1.84467440737095516160e+19, RZ ;  /* 0x5f800000021e8823 */ /* 0x000fe200000000ff */
[----:B------:R-:W-:-:S05]  /*5140*/  @!P0 MOV R13, 0xffffffc0 ;  /* 0xffffffc0000d8802 */ /* 0x000fca0000000f00 */
[----:B------:R-:W-:-:S07]  /*5150*/  @!P1 VIADD R13, R13, 0x40 ;  /* 0x000000400d0d9836 */ /* 0x000fce0000000000 */
.L_x_73:
[----:B------:R-:W-:Y:S01]  /*5160*/  LEA R29, R11, 0xc0800000, 0x17 ;  /* 0xc08000000b1d7811 */ /* 0x000fe200078eb8ff */
[----:B------:R-:W-:Y:S01]  /*5170*/  BSSY.RECONVERGENT B4, `(.L_x_78) ;  /* 0x0000036000047945 */ /* 0x000fe20003800200 */
[----:B------:R-:W-:Y:S02]  /*5180*/  IADD3 R28, PT, PT, R28, -0x7f, RZ ;  /* 0xffffff811c1c7810 */ /* 0x000fe40007ffe0ff */
[----:B------:R-:W-:-:S03]  /*5190*/  IADD3 R34, PT, PT, -R29, R0, RZ ;  /* 0x000000001d227210 */ /* 0x000fc60007ffe1ff */
[----:B------:R-:W-:Y:S01]  /*51a0*/  IMAD R0, R28, -0x800000, R30 ;  /* 0xff8000001c007824 */ /* 0x000fe200078e021e */
[----:B------:R-:W0:Y:S01]  /*51b0*/  MUFU.RCP R32, R34 ;  /* 0x0000002200207308 */ /* 0x000e220000001000 */
[----:B------:R-:W-:Y:S01]  /*51c0*/  FADD.FTZ R29, -R34, -RZ ;  /* 0x800000ff221d7221 */ /* 0x000fe20000010100 */
[----:B------:R-:W-:-:S05]  /*51d0*/  IADD3 R28, PT, PT, R28, 0x7f, -R11 ;  /* 0x0000007f1c1c7810 */ /* 0x000fca0007ffe80b */
[----:B------:R-:W-:Y:S02]  /*51e0*/  IMAD.IADD R13, R28, 0x1, R13 ;  /* 0x000000011c0d7824 */ /* 0x000fe400078e020d */
[----:B0-----:R-:W-:-:S04]  /*51f0*/  FFMA R35, R32, R29, 1 ;  /* 0x3f80000020237423 */ /* 0x001fc8000000001d */
[----:B------:R-:W-:-:S04]  /*5200*/  FFMA R35, R32, R35, R32 ;  /* 0x0000002320237223 */ /* 0x000fc80000000020 */
[----:B------:R-:W-:-:S04]  /*5210*/  FFMA R30, R0, R35, RZ ;  /* 0x00000023001e7223 */ /* 0x000fc800000000ff */
[----:B------:R-:W-:-:S04]  /*5220*/  FFMA R32, R29, R30, R0 ;  /* 0x0000001e1d207223 */ /* 0x000fc80000000000 */
[----:B------:R-:W-:-:S04]  /*5230*/  FFMA R32, R35, R32, R30 ;  /* 0x0000002023207223 */ /* 0x000fc8000000001e */
[----:B------:R-:W-:-:S04]  /*5240*/  FFMA R29, R29, R32, R0 ;  /* 0x000000201d1d7223 */ /* 0x000fc80000000000 */
[----:B------:R-:W-:-:S05]  /*5250*/  FFMA R0, R35, R29, R32 ;  /* 0x0000001d23007223 */ /* 0x000fca0000000020 */
[----:B------:R-:W-:-:S04]  /*5260*/  SHF.R.U32.HI R11, RZ, 0x17, R0 ;  /* 0x00000017ff0b7819 */ /* 0x000fc80000011600 */
[----:B------:R-:W-:-:S04]  /*5270*/  LOP3.LUT R28, R11, 0xff, RZ, 0xc0, !PT ;  /* 0x000000ff0b1c7812 */ /* 0x000fc800078ec0ff */
[----:B------:R-:W-:-:S04]  /*5280*/  IADD3 R11, PT, PT, R28, R13, RZ ;  /* 0x0000000d1c0b7210 */ /* 0x000fc80007ffe0ff */
[----:B------:R-:W-:-:S04]  /*5290*/  IADD3 R28, PT, PT, R11, -0x1, RZ ;  /* 0xffffffff0b1c7810 */ /* 0x000fc80007ffe0ff */
[----:B------:R-:W-:-:S13]  /*52a0*/  ISETP.GE.U32.AND P0, PT, R28, 0xfe, PT ;  /* 0x000000fe1c00780c */ /* 0x000fda0003f06070 */
[----:B------:R-:W-:Y:S05]  /*52b0*/  @!P0 BRA `(.L_x_79) ;  /* 0x0000000000808947 */ /* 0x000fea0003800000 */
[----:B------:R-:W-:-:S13]  /*52c0*/  ISETP.GT.AND P0, PT, R11, 0xfe, PT ;  /* 0x000000fe0b00780c */ /* 0x000fda0003f04270 */
[----:B------:R-:W-:Y:S05]  /*52d0*/  @P0 BRA `(.L_x_80) ;  /* 0x00000000006c0947 */ /* 0x000fea0003800000 */
[----:B------:R-:W-:-:S13]  /*52e0*/  ISETP.GE.AND P0, PT, R11, 0x1, PT ;  /* 0x000000010b00780c */ /* 0x000fda0003f06270 */
[----:B------:R-:W-:Y:S05]  /*52f0*/  @P0 BRA `(.L_x_81) ;  /* 0x0000000000740947 */ /* 0x000fea0003800000 */
[----:B------:R-:W-:Y:S02]  /*5300*/  ISETP.GE.AND P0, PT, R11, -0x18, PT ;  /* 0xffffffe80b00780c */ /* 0x000fe40003f06270 */
[----:B------:R-:W-:-:S11]  /*5310*/  LOP3.LUT R0, R0, 0x80000000, RZ, 0xc0, !PT ;  /* 0x8000000000007812 */ /* 0x000fd600078ec0ff */
[----:B------:R-:W-:Y:S05]  /*5320*/  @!P0 BRA `(.L_x_81) ;  /* 0x0000000000688947 */ /* 0x000fea0003800000 */
[CCC-:B------:R-:W-:Y:S01]  /*5330*/  FFMA.RZ R28, R35.reuse, R29.reuse, R32.reuse ;  /* 0x0000001d231c7223 */ /* 0x1c0fe2000000c020 */
[CCC-:B------:R-:W-:Y:S01]  /*5340*/  FFMA.RP R13, R35.reuse, R29.reuse, R32.reuse ;  /* 0x0000001d230d7223 */ /* 0x1c0fe20000008020 */
[----:B------:R-:W-:Y:S01]  /*5350*/  FFMA.RM R32, R35, R29, R32 ;  /* 0x0000001d23207223 */ /* 0x000fe20000004020 */
[C---:B------:R-:W-:Y:S01]  /*5360*/  VIADD R29, R11.reuse, 0x20 ;  /* 0x000000200b1d7836 */ /* 0x040fe20000000000 */
[C---:B------:R-:W-:Y:S02]  /*5370*/  ISETP.NE.AND P2, PT, R11.reuse, RZ, PT ;  /* 0x000000ff0b00720c */ /* 0x040fe40003f45270 */
[----:B------:R-:W-:Y:S02]  /*5380*/  LOP3.LUT R28, R28, 0x7fffff, RZ, 0xc0, !PT ;  /* 0x007fffff1c1c7812 */ /* 0x000fe400078ec0ff */
[----:B------:R-:W-:Y:S02]  /*5390*/  ISETP.NE.AND P1, PT, R11, RZ, PT ;  /* 0x000000ff0b00720c */ /* 0x000fe40003f25270 */
[----:B------:R-:W-:-:S02]  /*53a0*/  LOP3.LUT R28, R28, 0x800000, RZ, 0xfc, !PT ;  /* 0x008000001c1c7812 */ /* 0x000fc400078efcff */
[----:B------:R-:W-:Y:S02]  /*53b0*/  IADD3 R11, PT, PT, -R11, RZ, RZ ;  /* 0x000000ff0b0b7210 */ /* 0x000fe40007ffe1ff */
[----:B------:R-:W-:Y:S02]  /*53c0*/  SHF.L.U32 R29, R28, R29, RZ ;  /* 0x0000001d1c1d7219 */ /* 0x000fe400000006ff */
[----:B------:R-:W-:Y:S02]  /*53d0*/  FSETP.NEU.FTZ.AND P0, PT, R13, R32, PT ;  /* 0x000000200d00720b */ /* 0x000fe40003f1d000 */
[----:B------:R-:W-:Y:S02]  /*53e0*/  SEL R11, R11, RZ, P2 ;  /* 0x000000ff0b0b7207 */ /* 0x000fe40001000000 */
[----:B------:R-:W-:Y:S02]  /*53f0*/  ISETP.NE.AND P1, PT, R29, RZ, P1 ;  /* 0x000000ff1d00720c */ /* 0x000fe40000f25270 */
[----:B------:R-:W-:-:S02]  /*5400*/  SHF.R.U32.HI R28, RZ, R11, R28 ;  /* 0x0000000bff1c7219 */ /* 0x000fc4000001161c */
[----:B------:R-:W-:Y:S02]  /*5410*/  PLOP3.LUT P0, PT, P0, P1, PT, 0xf8, 0x8f ;  /* 0x00000000008f781c */ /* 0x000fe40000703f70 */
[----:B------:R-:W-:Y:S02]  /*5420*/  SHF.R.U32.HI R11, RZ, 0x1, R28 ;  /* 0x00000001ff0b7819 */ /* 0x000fe4000001161c */
[----:B------:R-:W-:-:S04]  /*5430*/  SEL R30, RZ, 0x1, !P0 ;  /* 0x00000001ff1e7807 */ /* 0x000fc80004000000 */
[----:B------:R-:W-:-:S04]  /*5440*/  LOP3.LUT R13, R30, 0x1, R11, 0xf8, !PT ;  /* 0x000000011e0d7812 */ /* 0x000fc800078ef80b */
[----:B------:R-:W-:-:S04]  /*5450*/  LOP3.LUT R28, R13, R28, RZ, 0xc0, !PT ;  /* 0x0000001c0d1c7212 */ /* 0x000fc800078ec0ff */
[----:B------:R-:W-:-:S04]  /*5460*/  IADD3 R11, PT, PT, R11, R28, RZ ;  /* 0x0000001c0b0b7210 */ /* 0x000fc80007ffe0ff */
[----:B------:R-:W-:Y:S01]  /*5470*/  LOP3.LUT R0, R11, R0, RZ, 0xfc, !PT ;  /* 0x000000000b007212 */ /* 0x000fe200078efcff */
[----:B------:R-:W-:Y:S06]  /*5480*/  BRA `(.L_x_81) ;  /* 0x0000000000107947 */ /* 0x000fec0003800000 */
.L_x_80:
[----:B------:R-:W-:-:S04]  /*5490*/  LOP3.LUT R0, R0, 0x80000000, RZ, 0xc0, !PT ;  /* 0x8000000000007812 */ /* 0x000fc800078ec0ff */
[----:B------:R-:W-:Y:S01]  /*54a0*/  LOP3.LUT R0, R0, 0x7f800000, RZ, 0xfc, !PT ;  /* 0x7f80000000007812 */ /* 0x000fe200078efcff */
[----:B------:R-:W-:Y:S06]  /*54b0*/  BRA `(.L_x_81) ;  /* 0x0000000000047947 */ /* 0x000fec0003800000 */
.L_x_79:
[----:B------:R-:W-:-:S07]  /*54c0*/  IMAD R0, R13, 0x800000, R0 ;  /* 0x008000000d007824 */ /* 0x000fce00078e0200 */
.L_x_81:
[----:B------:R-:W-:Y:S05]  /*54d0*/  BSYNC.RECONVERGENT B4 ;  /* 0x0000000000047941 */ /* 0x000fea0003800200 */
.L_x_78:
[----:B------:R-:W-:Y:S05]  /*54e0*/  BRA `(.L_x_82) ;  /* 0x0000000000207947 */ /* 0x000fea0003800000 */
.L_x_77:
[----:B------:R-:W-:-:S04]  /*54f0*/  LOP3.LUT R0, R0, 0x80000000, R30, 0x48, !PT ;  /* 0x8000000000007812 */ /* 0x000fc800078e481e */
[----:B------:R-:W-:Y:S01]  /*5500*/  LOP3.LUT R0, R0, 0x7f800000, RZ, 0xfc, !PT ;  /* 0x7f80000000007812 */ /* 0x000fe200078efcff */
[----:B------:R-:W-:Y:S06]  /*5510*/  BRA `(.L_x_82) ;  /* 0x0000000000147947 */ /* 0x000fec0003800000 */
.L_x_76:
[----:B------:R-:W-:Y:S01]  /*5520*/  LOP3.LUT R0, R0, 0x80000000, R30, 0x48, !PT ;  /* 0x8000000000007812 */ /* 0x000fe200078e481e */
[----:B------:R-:W-:Y:S06]  /*5530*/  BRA `(.L_x_82) ;  /* 0x00000000000c7947 */ /* 0x000fec0003800000 */
.L_x_75:
[----:B------:R-:W0:Y:S01]  /*5540*/  MUFU.RSQ R0, -QNAN ;  /* 0xffc0000000007908 */ /* 0x000e220000001400 */
[----:B------:R-:W-:Y:S05]  /*5550*/  BRA `(.L_x_82) ;  /* 0x0000000000047947 */ /* 0x000fea0003800000 */
.L_x_74:
[----:B------:R-:W-:-:S07]  /*5560*/  FADD.FTZ R0, R2, R0 ;  /* 0x0000000002007221 */ /* 0x000fce0000010000 */
.L_x_82:
[----:B------:R-:W-:Y:S05]  /*5570*/  BSYNC.RECONVERGENT B3 ;  /* 0x0000000000037941 */ /* 0x000fea0003800200 */
.L_x_72:
[----:B------:R-:W-:Y:S01]  /*5580*/  HFMA2 R29, -RZ, RZ, 0, 0 ;  /* 0x00000000ff1d7431 */ /* 0x000fe200000001ff */
[----:B------:R-:W-:-:S04]  /*5590*/  MOV R28, R6 ;  /* 0x00000006001c7202 */ /* 0x000fc80000000f00 */
[----:B0-----:R-:W-:Y:S05]  /*55a0*/  RET.REL.NODEC R28 `(rgamma_kernel) ;  /* 0xffffffa81c947950 */ /* 0x001fea0003c3ffff */
.L_x_83:
[----:B------:R-:W-:-:S00]  /*55b0*/  BRA `(.L_x_83) ;  /* 0xfffffffc00fc7947 */ /* 0x000fc0000383ffff */
[----:B------:R-:W-:-:S00]  /*55c0*/  NOP ;  /* 0x0000000000007918 */ /* 0x000fc00000000000 */
        /* <DEDUP_REMOVED lines=11> */
.L_x_96:


//--------------------- .text.setup_kernel        --------------------------
	.section	.text.setup_kernel,"ax",@progbits
	.align	128
        .global         setup_kernel
        .type           setup_kernel,@function
        .size           setup_kernel,(.L_x_98 - setup_kernel)
        .other          setup_kernel,@"STO_CUDA_ENTRY STV_DEFAULT"
setup_kernel:
.text.setup_kernel:
        /* <DEDUP_REMOVED lines=17> */
[----:B------:R-:W0:Y:S01]  /*0110*/  LDC.64 R2, c[0x0][0x388] ;  /* 0x0000e200ff027b82 */ /* 0x000e220000000a00 */
[----:B------:R-:W1:Y:S07]  /*0120*/  LDCU.64 UR4, c[0x0][0x358] ;  /* 0x00006b00ff0477ac */ /* 0x000e6e0008000a00 */
[----:B------:R-:W2:Y:S01]  /*0130*/  LDC.64 R6, c[0x0][0x380] ;  /* 0x0000e000ff067b82 */ /* 0x000ea20000000a00 */
[----:B0-----:R-:W-:-:S06]  /*0140*/  IMAD.WIDE R2, R13, 0x4, R2 ;  /* 0x000000040d027825 */ /* 0x001fcc00078e0202 */
[----:B-1----:R-:W3:Y:S01]  /*0150*/  LDG.E R2, desc[UR4][R2.64] ;  /* 0x0000000402027981 */ /* 0x002ee2000c1e1900 */
[----:B------:R-:W-:Y:S01]  /*0160*/  IMAD.MOV.U32 R5, RZ, RZ, -0x266e14b1 ;  /* 0xd991eb4fff057424 */ /* 0x000fe200078e00ff */
[----:B------:R-:W-:Y:S01]  /*0170*/  BSSY.RECONVERGENT B0, `(.L_x_84) ;  /* 0x00000e1000007945 */ /* 0x000fe20003800200 */
[----:B--2---:R-:W-:Y:S01]  /*0180*/  IMAD.WIDE R6, R13, 0x30, R6 ;  /* 0x000000300d067825 */ /* 0x004fe200078e0206 */
[C---:B---3--:R-:W-:Y:S02]  /*0190*/  LOP3.LUT R0, R2.reuse, 0xaad26b49, RZ, 0x3c, !PT ;  /* 0xaad26b4902007812 */ /* 0x048fe400078e3cff */
[----:B------:R-:W-:-:S03]  /*01a0*/  ISETP.GT.AND P0, PT, R2, -0x1, PT ;  /* 0xffffffff0200780c */ /* 0x000fc60003f04270 */
[----:B------:R-:W-:Y:S01]  /*01b0*/  IMAD R0, R0, 0x4182bed5, RZ ;  /* 0x4182bed500007824 */ /* 0x000fe200078e02ff */
[----:B------:R-:W-:Y:S02]  /*01c0*/  SEL R5, R5, 0x8bf16996, P0 ;  /* 0x8bf1699605057807 */ /* 0x000fe40000000000 */
[----:B------:R-:W-:Y:S01]  /*01d0*/  ISETP.NE.AND P0, PT, R13, RZ, PT ;  /* 0x000000ff0d00720c */ /* 0x000fe20003f05270 */
[C---:B------:R-:W-:Y:S01]  /*01e0*/  VIADD R9, R0.reuse, 0x75bcd15 ;  /* 0x075bcd1500097836 */ /* 0x040fe20000000000 */
[C---:B------:R-:W-:Y:S01]  /*01f0*/  IADD3 R8, PT, PT, R5.reuse, 0x64f0c9, R0 ;  /* 0x0064f0c905087810 */ /* 0x040fe20007ffe000 */
[C---:B------:R-:W-:Y:S01]  /*0200*/  VIADD R3, R0.reuse, 0x583f19 ;  /* 0x00583f1900037836 */ /* 0x040fe20000000000 */
[----:B------:R-:W-:Y:S01]  /*0210*/  LOP3.LUT R10, R0, 0x159a55e5, RZ, 0x3c, !PT ;  /* 0x159a55e5000a7812 */ /* 0x000fe200078e3cff */
[C---:B------:R-:W-:Y:S01]  /*0220*/  VIADD R11, R5.reuse, 0x1f123bb5 ;  /* 0x1f123bb5050b7836 */ /* 0x040fe20000000000 */
[----:B------:R-:W-:Y:S01]  /*0230*/  LOP3.LUT R2, R5, 0x5491333, RZ, 0x3c, !PT ;  /* 0x0549133305027812 */ /* 0x000fe200078e3cff */
[----:B------:R0:W-:Y:S04]  /*0240*/  STG.E.64 desc[UR4][R6.64], R8 ;  /* 0x0000000806007986 */ /* 0x0001e8000c101b04 */
[----:B------:R0:W-:Y:S04]  /*0250*/  STG.E.64 desc[UR4][R6.64+0x8], R10 ;  /* 0x0000080a06007986 */ /* 0x0001e8000c101b04 */
[----:B------:R0:W-:Y:S01]  /*0260*/  STG.E.64 desc[UR4][R6.64+0x10], R2 ;  /* 0x0000100206007986 */ /* 0x0001e2000c101b04 */
[----:B------:R-:W-:Y:S05]  /*0270*/  @!P0 BRA `(.L_x_85) ;  /* 0x0000000c00408947 */ /* 0x000fea0003800000 */
[----:B------:R-:W-:Y:S01]  /*0280*/  SHF.R.S32.HI R0, RZ, 0x1f, R13 ;  /* 0x0000001fff007819 */ /* 0x000fe2000001140d */
[----:B------:R-:W-:-:S07]  /*0290*/  IMAD.MOV.U32 R12, RZ, RZ, RZ ;  /* 0x000000ffff0c7224 */ /* 0x000fce00078e00ff */
.L_x_91:
[----:B0-----:R-:W-:Y:S01]  /*02a0*/  LOP3.LUT R2, R13, 0x3, RZ, 0xc0, !PT ;  /* 0x000000030d027812 */ /* 0x001fe200078ec0ff */
[----:B------:R-:W-:Y:S03]  /*02b0*/  BSSY.RECONVERGENT B1, `(.L_x_86) ;  /* 0x00000c6000017945 */ /* 0x000fe60003800200 */
[----:B------:R-:W-:-:S04]  /*02c0*/  ISETP.NE.U32.AND P0, PT, R2, RZ, PT ;  /* 0x000000ff0200720c */ /* 0x000fc80003f05070 */
[----:B------:R-:W-:-:S13]  /*02d0*/  ISETP.NE.AND.EX P0, PT, RZ, RZ, PT, P0 ;  /* 0x000000ffff00720c */ /* 0x000fda0003f05300 */
[----:B------:R-:W-:Y:S05]  /*02e0*/  @!P0 BRA `(.L_x_87) ;  /* 0x0000000c00088947 */ /* 0x000fea0003800000 */
[----:B------:R-:W0:Y:S01]  /*02f0*/  LDC.64 R8, c[0x4][RZ] ;  /* 0x01000000ff087b82 */ /* 0x000e220000000a00 */
[----:B------:R-:W-:Y:S02]  /*0300*/  IMAD.MOV.U32 R14, RZ, RZ, RZ ;  /* 0x000000ffff0e7224 */ /* 0x000fe400078e00ff */
[----:B0-----:R-:W-:-:S07]  /*0310*/  IMAD.WIDE.U32 R8, R12, 0xc80, R8 ;  /* 0x00000c800c087825 */ /* 0x001fce00078e0008 */
.L_x_90:
[----:B0-----:R-:W-:Y:S01]  /*0320*/  IMAD.MOV.U32 R15, RZ, RZ, RZ ;  /* 0x000000ffff0f7224 */ /* 0x001fe200078e00ff */
[----:B------:R-:W-:Y:S01]  /*0330*/  CS2R R2, SRZ ;  /* 0x0000000000027805 */ /* 0x000fe2000001ff00 */
[----:B------:R-:W-:Y:S01]  /*0340*/  IMAD.MOV.U32 R17, RZ, RZ, RZ ;  /* 0x000000ffff117224 */ /* 0x000fe200078e00ff */
[----:B------:R-:W-:-:S07]  /*0350*/  CS2R R4, SRZ ;  /* 0x0000000000047805 */ /* 0x000fce000001ff00 */
.L_x_89:
[----:B------:R-:W-:-:S05]  /*0360*/  IMAD.WIDE.U32 R10, R17, 0x4, R6 ;  /* 0x00000004110a7825 */ /* 0x000fca00078e0006 */
[----:B------:R0:W5:Y:S01]  /*0370*/  LDG.E R16, desc[UR4][R10.64+0x4] ;  /* 0x000004040a107981 */ /* 0x000162000c1e1900 */
[----:B------:R-:W-:-:S07]  /*0380*/  IMAD.MOV.U32 R19, RZ, RZ, RZ ;  /* 0x000000ffff137224 */ /* 0x000fce00078e00ff */
.L_x_88:
[----:B-----5:R-:W-:Y:S01]  /*0390*/  SHF.R.U32.HI R24, RZ, R19, R16 ;  /* 0x00000013ff187219 */ /* 0x020fe20000011610 */
[----:B0-----:R-:W-:-:S03]  /*03a0*/  IMAD.SHL.U32 R10, R17, 0x20, RZ ;  /* 0x00000020110a7824 */ /* 0x001fc600078e00ff */
[----:B------:R-:W-:Y:S01]  /*03b0*/  LOP3.LUT R11, R24, 0x1, RZ, 0xc0, !PT ;  /* 0x00000001180b7812 */ /* 0x000fe200078ec0ff */
[----:B------:R-:W-:-:S03]  /*03c0*/  IMAD.IADD R10, R10, 0x1, R19 ;  /* 0x000000010a0a7824 */ /* 0x000fc600078e0213 */
[----:B------:R-:W-:Y:S01]  /*03d0*/  ISETP.NE.U32.AND P0, PT, R11, 0x1, PT ;  /* 0x000000010b00780c */ /* 0x000fe20003f05070 */
[----:B------:R-:W-:-:S03]  /*03e0*/  IMAD R11, R10, 0x5, RZ ;  /* 0x000000050a0b7824 */ /* 0x000fc600078e02ff */
[----:B------:R-:W-:Y:S01]  /*03f0*/  R2P PR, R24, 0x7e ;  /* 0x0000007e18007804 */ /* 0x000fe20000000000 */
[----:B------:R-:W-:-:S08]  /*0400*/  IMAD.WIDE.U32 R10, R11, 0x4, R8 ;  /* 0x000000040b0a7825 */ /* 0x000fd000078e0008 */
[----:B------:R-:W2:Y:S04]  /*0410*/  @!P0 LDG.E R18, desc[UR4][R10.64] ;  /* 0x000000040a128981 */ /* 0x000ea8000c1e1900 */
[----:B------:R-:W3:Y:S04]  /*0420*/  @!P0 LDG.E R20, desc[UR4][R10.64+0x10] ;  /* 0x000010040a148981 */ /* 0x000ee8000c1e1900 */
[----:B------:R-:W4:Y:S04]  /*0430*/  @P1 LDG.E R22, desc[UR4][R10.64+0x14] ;  /* 0x000014040a161981 */ /* 0x000f28000c1e1900 */
[----:B------:R-:W4:Y:S04]  /*0440*/  @P2 LDG.E R26, desc[UR4][R10.64+0x28] ;  /* 0x000028040a1a2981 */ /* 0x000f28000c1e1900 */
[----:B------:R-:W4:Y:S04]  /*0450*/  @!P0 LDG.E R21, desc[UR4][R10.64+0x4] ;  /* 0x000004040a158981 */ /* 0x000f28000c1e1900 */
[----:B------:R-:W4:Y:S04]  /*0460*/  @!P0 LDG.E R23, desc[UR4][R10.64+0xc] ;  /* 0x00000c040a178981 */ /* 0x000f28000c1e1900 */
[----:B------:R-:W4:Y:S04]  /*0470*/  @P1 LDG.E R25, desc[UR4][R10.64+0x18] ;  /* 0x000018040a191981 */ /* 0x000f28000c1e1900 */
[----:B------:R-:W4:Y:S04]  /*0480*/  @P3 LDG.E R28, desc[UR4][R10.64+0x3c] ;  /* 0x00003c040a1c3981 */ /* 0x000f28000c1e1900 */
[----:B------:R-:W4:Y:S01]  /*0490*/  @P6 LDG.E R27, desc[UR4][R10.64+0x7c] ;  /* 0x00007c040a1b6981 */ /* 0x000f22000c1e1900 */
[----:B--2---:R-:W-:-:S03]  /*04a0*/  @!P0 LOP3.LUT R15, R15, R18, RZ, 0x3c, !PT ;  /* 0x000000120f0f8212 */ /* 0x004fc600078e3cff */
[----:B------:R-:W2:Y:S01]  /*04b0*/  @!P0 LDG.E R18, desc[UR4][R10.64+0x8] ;  /* 0x000008040a128981 */ /* 0x000ea2000c1e1900 */
[----:B---3--:R-:W-:-:S03]  /*04c0*/  @!P0 LOP3.LUT R3, R3, R20, RZ, 0x3c, !PT ;  /* 0x0000001403038212 */ /* 0x008fc600078e3cff */
[----:B------:R-:W3:Y:S01]  /*04d0*/  @P1 LDG.E R20, desc[UR4][R10.64+0x24] ;  /* 0x000024040a141981 */ /* 0x000ee2000c1e1900 */
[----:B----4-:R-:W-:-:S03]  /*04e0*/  @P1 LOP3.LUT R15, R15, R22, RZ, 0x3c, !PT ;  /* 0x000000160f0f1212 */ /* 0x010fc600078e3cff */
[----:B------:R-:W4:Y:S01]  /*04f0*/  @P2 LDG.E R22, desc[UR4][R10.64+0x38] ;  /* 0x000038040a162981 */ /* 0x000f22000c1e1900 */
[----:B------:R-:W-:-:S03]  /*0500*/  @P2 LOP3.LUT R15, R15, R26, RZ, 0x3c, !PT ;  /* 0x0000001a0f0f2212 */ /* 0x000fc600078e3cff */
[----:B------:R-:W4:Y:S01]  /*0510*/  @P4 LDG.E R26, desc[UR4][R10.64+0x50] ;  /* 0x000050040a1a4981 */ /* 0x000f22000c1e1900 */
[----:B------:R-:W-:-:S03]  /*0520*/  @!P0 LOP3.LUT R4, R4, R21, RZ, 0x3c, !PT ;  /* 0x0000001504048212 */ /* 0x000fc600078e3cff */
[----:B------:R-:W4:Y:S01]  /*0530*/  @P1 LDG.E R21, desc[UR4][R10.64+0x20] ;  /* 0x000020040a151981 */ /* 0x000f22000c1e1900 */
[----:B------:R-:W-:-:S03]  /*0540*/  @!P0 LOP3.LUT R2, R2, R23, RZ, 0x3c, !PT ;  /* 0x0000001702028212 */ /* 0x000fc600078e3cff */
[----:B------:R-:W4:Y:S01]  /*0550*/  @P2 LDG.E R23, desc[UR4][R10.64+0x2c] ;  /* 0x00002c040a172981 */ /* 0x000f22000c1e1900 */
[----:B------:R-:W-:-:S03]  /*0560*/  @P1 LOP3.LUT R4, R4, R25, RZ, 0x3c, !PT ;  /* 0x0000001904041212 */ /* 0x000fc600078e3cff */
[----:B------:R-:W4:Y:S01]  /*0570*/  @P2 LDG.E R25, desc[UR4][R10.64+0x34] ;  /* 0x000034040a192981 */ /* 0x000f22000c1e1900 */
[----:B--2---:R-:W-:-:S03]  /*0580*/  @!P0 LOP3.LUT R5, R5, R18, RZ, 0x3c, !PT ;  /* 0x0000001205058212 */ /* 0x004fc600078e3cff */
[----:B------:R-:W2:Y:S01]  /*0590*/  @P1 LDG.E R18, desc[UR4][R10.64+0x1c] ;  /* 0x00001c040a121981 */ /* 0x000ea2000c1e1900 */
[----:B---3--:R-:W-:-:S03]  /*05a0*/  @P1 LOP3.LUT R3, R3, R20, RZ, 0x3c, !PT ;  /* 0x0000001403031212 */ /* 0x008fc600078e3cff */
[----:B------:R-:W3:Y:S01]  /*05b0*/  @P2 LDG.E R20, desc[UR4][R10.64+0x30] ;  /* 0x000030040a142981 */ /* 0x000ee2000c1e1900 */
[----:B----4-:R-:W-:-:S03]  /*05c0*/  @P2 LOP3.LUT R3, R3, R22, RZ, 0x3c, !PT ;  /* 0x0000001603032212 */ /* 0x010fc600078e3cff */
[----:B------:R-:W4:Y:S01]  /*05d0*/  @P3 LDG.E R22, desc[UR4][R10.64+0x4c] ;  /* 0x00004c040a163981 */ /* 0x000f22000c1e1900 */
[----:B------:R-:W-:-:S04]  /*05e0*/  @P3 LOP3.LUT R15, R15, R28, RZ, 0x3c, !PT ;  /* 0x0000001c0f0f3212 */ /* 0x000fc800078e3cff */
[----:B------:R-:W-:Y:S02]  /*05f0*/  @P4 LOP3.LUT R15, R15, R26, RZ, 0x3c, !PT ;  /* 0x0000001a0f0f4212 */ /* 0x000fe400078e3cff */
[----:B------:R-:W-:Y:S01]  /*0600*/  @P1 LOP3.LUT R2, R2, R21, RZ, 0x3c, !PT ;  /* 0x0000001502021212 */ /* 0x000fe200078e3cff */
[----:B------:R-:W4:Y:S04]  /*0610*/  @P5 LDG.E R26, desc[UR4][R10.64+0x64] ;  /* 0x000064040a1a5981 */ /* 0x000f28000c1e1900 */
[----:B------:R-:W4:Y:S01]  /*0620*/  @P3 LDG.E R21, desc[UR4][R10.64+0x40] ;  /* 0x000040040a153981 */ /* 0x000f22000c1e1900 */
[----:B------:R-:W-:Y:S02]  /*0630*/  @P2 LOP3.LUT R4, R4, R23, RZ, 0x3c, !PT ;  /* 0x0000001704042212 */ /* 0x000fe400078e3cff */
[----:B------:R-:W-:Y:S01]  /*0640*/  @P2 LOP3.LUT R2, R2, R25, RZ, 0x3c, !PT ;  /* 0x0000001902022212 */ /* 0x000fe200078e3cff */
[----:B------:R-:W4:Y:S04]  /*0650*/  @P3 LDG.E R23, desc[UR4][R10.64+0x48] ;  /* 0x000048040a173981 */ /* 0x000f28000c1e1900 */
[----:B------:R-:W4:Y:S01]  /*0660*/  @P4 LDG.E R25, desc[UR4][R10.64+0x54] ;  /* 0x000054040a194981 */ /* 0x000f22000c1e1900 */
[----:B--2---:R-:W-:-:S03]  /*0670*/  @P1 LOP3.LUT R5, R5, R18, RZ, 0x3c, !PT ;  /* 0x0000001205051212 */ /* 0x004fc600078e3cff */
[----:B------:R-:W2:Y:S01]  /*0680*/  @P3 LDG.E R18, desc[UR4][R10.64+0x44] ;  /* 0x000044040a123981 */ /* 0x000ea2000c1e1900 */
[----:B---3--:R-:W-:-:S03]  /*0690*/  @P2 LOP3.LUT R5, R5, R20, RZ, 0x3c, !PT ;  /* 0x0000001405052212 */ /* 0x008fc600078e3cff */
[----:B------:R-:W3:Y:S01]  /*06a0*/  @P4 LDG.E R20, desc[UR4][R10.64+0x58] ;  /* 0x000058040a144981 */ /* 0x000ee2000c1e1900 */
[----:B----4-:R-:W-:-:S03]  /*06b0*/  @P3 LOP3.LUT R3, R3, R22, RZ, 0x3c, !PT ;  /* 0x0000001603033212 */ /* 0x010fc600078e3cff */
[----:B------:R-:W4:Y:S01]  /*06c0*/  @P4 LDG.E R22, desc[UR4][R10.64+0x60] ;  /* 0x000060040a164981 */ /* 0x000f22000c1e1900 */
[----:B------:R-:W-:Y:S02]  /*06d0*/  LOP3.LUT P0, RZ, R24, 0x80, RZ, 0xc0, !PT ;  /* 0x0000008018ff7812 */ /* 0x000fe4000780c0ff */
[----:B------:R-:W-:Y:S02]  /*06e0*/  @P5 LOP3.LUT R15, R15, R26, RZ, 0x3c, !PT ;  /* 0x0000001a0f0f5212 */ /* 0x000fe400078e3cff */
[----:B------:R-:W4:Y:S01]  /*06f0*/  @P6 LDG.E R26, desc[UR4][R10.64+0x78] ;  /* 0x000078040a1a6981 */ /* 0x000f22000c1e1900 */
[----:B------:R-:W-:-:S03]  /*0700*/  @P3 LOP3.LUT R4, R4, R21, RZ, 0x3c, !PT ;  /* 0x0000001504043212 */ /* 0x000fc600078e3cff */
[----:B------:R-:W4:Y:S01]  /*0710*/  @P4 LDG.E R21, desc[UR4][R10.64+0x5c] ;  /* 0x00005c040a154981 */ /* 0x000f22000c1e1900 */
[----:B------:R-:W-:-:S03]  /*0720*/  @P3 LOP3.LUT R2, R2, R23, RZ, 0x3c, !PT ;  /* 0x0000001702023212 */ /* 0x000fc600078e3cff */
[----:B------:R-:W4:Y:S01]  /*0730*/  @P5 LDG.E R23, desc[UR4][R10.64+0x68] ;  /* 0x000068040a175981 */ /* 0x000f22000c1e1900 */
[----:B------:R-:W-:-:S03]  /*0740*/  @P4 LOP3.LUT R4, R4, R25, RZ, 0x3c, !PT ;  /* 0x0000001904044212 */ /* 0x000fc600078e3cff */
[----:B------:R-:W4:Y:S01]  /*0750*/  @P5 LDG.E R25, desc[UR4][R10.64+0x70] ;  /* 0x000070040a195981 */ /* 0x000f22000c1e1900 */
[----:B--2---:R-:W-:-:S03]  /*0760*/  @P3 LOP3.LUT R5, R5, R18, RZ, 0x3c, !PT ;  /* 0x0000001205053212 */ /* 0x004fc600078e3cff */
[----:B------:R-:W2:Y:S01]  /*0770*/  @P5 LDG.E R18, desc[UR4][R10.64+0x6c] ;  /* 0x00006c040a125981 */ /* 0x000ea2000c1e1900 */
[----:B---3--:R-:W-:-:S03]  /*0780*/  @P4 LOP3.LUT R5, R5, R20, RZ, 0x3c, !PT ;  /* 0x0000001405054212 */ /* 0x008fc600078e3cff */
[----:B------:R-:W3:Y:S01]  /*0790*/  @P5 LDG.E R20, desc[UR4][R10.64+0x74] ;  /* 0x000074040a145981 */ /* 0x000ee2000c1e1900 */
[----:B----4-:R-:W-:-:S03]  /*07a0*/  @P4 LOP3.LUT R3, R3, R22, RZ, 0x3c, !PT ;  /* 0x0000001603034212 */ /* 0x010fc600078e3cff */
[----:B------:R-:W4:Y:S01]  /*07b0*/  @P0 LDG.E R22, desc[UR4][R10.64+0x8c] ;  /* 0x00008c040a160981 */ /* 0x000f22000c1e1900 */
[----:B------:R-:W-:-:S03]  /*07c0*/  @P6 LOP3.LUT R15, R15, R26, RZ, 0x3c, !PT ;  /* 0x0000001a0f0f6212 */ /* 0x000fc600078e3cff */
        /* <DEDUP_REMOVED lines=13> */
[----:B------:R-:W-:Y:S02]  /*08a0*/  @P6 LOP3.LUT R4, R4, R27, RZ, 0x3c, !PT ;  /* 0x0000001b04046212 */ /* 0x000fe400078e3cff */
[----:B------:R-:W-:Y:S02]  /*08b0*/  @P6 LOP3.LUT R2, R2, R21, RZ, 0x3c, !PT ;  /* 0x0000001502026212 */ /* 0x000fe400078e3cff */
[----:B------:R-:W-:Y:S02]  /*08c0*/  @P0 LOP3.LUT R4, R4, R23, RZ, 0x3c, !PT ;  /* 0x0000001704040212 */ /* 0x000fe400078e3cff */
[----:B------:R-:W-:Y:S02]  /*08d0*/  @P0 LOP3.LUT R2, R2, R25, RZ, 0x3c, !PT ;  /* 0x0000001902020212 */ /* 0x000fe400078e3cff */
[----:B--2---:R-:W-:Y:S02]  /*08e0*/  @P6 LOP3.LUT R5, R5, R18, RZ, 0x3c, !PT ;  /* 0x0000001205056212 */ /* 0x004fe400078e3cff */
[----:B---3--:R-:W-:-:S02]  /*08f0*/  @P6 LOP3.LUT R3, R3, R20, RZ, 0x3c, !PT ;  /* 0x0000001403036212 */ /* 0x008fc400078e3cff */
[----:B----4-:R-:W-:Y:S02]  /*0900*/  @P0 LOP3.LUT R5, R5, R22, RZ, 0x3c, !PT ;  /* 0x0000001605050212 */ /* 0x010fe400078e3cff */
[----:B------:R-:W-:Y:S02]  /*0910*/  @P0 LOP3.LUT R3, R3, R26, RZ, 0x3c, !PT ;  /* 0x0000001a03030212 */ /* 0x000fe400078e3cff */
[----:B------:R-:W-:-:S13]  /*0920*/  R2P PR, R24.B1, 0x7f ;  /* 0x0000007f18007804 */ /* 0x000fda0000001000 */
[----:B------:R-:W2:Y:S04]  /*0930*/  @P0 LDG.E R18, desc[UR4][R10.64+0xa0] ;  /* 0x0000a0040a120981 */ /* 0x000ea8000c1e1900 */
[----:B------:R-:W3:Y:S04]  /*0940*/  @P1 LDG.E R22, desc[UR4][R10.64+0xb4] ;  /* 0x0000b4040a161981 */ /* 0x000ee8000c1e1900 */
[----:B------:R-:W4:Y:S04]  /*0950*/  @P2 LDG.E R26, desc[UR4][R10.64+0xc8] ;  /* 0x0000c8040a1a2981 */ /* 0x000f28000c1e1900 */
[----:B------:R-:W4:Y:S04]  /*0960*/  @P3 LDG.E R28, desc[UR4][R10.64+0xdc] ;  /* 0x0000dc040a1c3981 */ /* 0x000f28000c1e1900 */
[----:B------:R-:W4:Y:S04]  /*0970*/  @P0 LDG.E R23, desc[UR4][R10.64+0xa4] ;  /* 0x0000a4040a170981 */ /* 0x000f28000c1e1900 */
[----:B------:R-:W4:Y:S04]  /*0980*/  @P0 LDG.E R20, desc[UR4][R10.64+0xa8] ;  /* 0x0000a8040a140981 */ /* 0x000f28000c1e1900 */
[----:B------:R-:W4:Y:S04]  /*0990*/  @P4 LDG.E R25, desc[UR4][R10.64+0xf0] ;  /* 0x0000f0040a194981 */ /* 0x000f28000c1e1900 */
        /* <DEDUP_REMOVED lines=21> */
[----:B------:R-:W-:Y:S02]  /*0af0*/  LOP3.LUT P0, RZ, R24, 0x8000, RZ, 0xc0, !PT ;  /* 0x0000800018ff7812 */ /* 0x000fe4000780c0ff */
[----:B----4-:R-:W-:Y:S01]  /*0b00*/  @P5 LOP3.LUT R15, R15, R26, RZ, 0x3c, !PT ;  /* 0x0000001a0f0f5212 */ /* 0x010fe200078e3cff */
[----:B------:R-:W4:Y:S04]  /*0b10*/  @P3 LDG.E R24, desc[UR4][R10.64+0xe4] ;  /* 0x0000e4040a183981 */ /* 0x000f28000c1e1900 */
[----:B------:R-:W2:Y:S01]  /*0b20*/  @P6 LDG.E R26, desc[UR4][R10.64+0x118] ;  /* 0x000118040a1a6981 */ /* 0x000ea2000c1e1900 */
        /* <DEDUP_REMOVED lines=8> */
[----:B---3--:R-:W-:-:S03]  /*0bb0*/  @P2 LOP3.LUT R3, R3, R22, RZ, 0x3c, !PT ;  /* 0x0000001603032212 */ /* 0x008fc600078e3cff */
[----:B------:R-:W3:Y:S01]  /*0bc0*/  @P4 LDG.E R22, desc[UR4][R10.64+0x100] ;  /* 0x000100040a164981 */ /* 0x000ee2000c1e1900 */
[----:B--2---:R-:W-:-:S03]  /*0bd0*/  @P6 LOP3.LUT R15, R15, R26, RZ, 0x3c, !PT ;  /* 0x0000001a0f0f6212 */ /* 0x004fc600078e3cff */
[----:B------:R-:W2:Y:S01]  /*0be0*/  @P0 LDG.E R26, desc[UR4][R10.64+0x12c] ;  /* 0x00012c040a1a0981 */ /* 0x000ea2000c1e1900 */
[----:B----4-:R-:W-:-:S03]  /*0bf0*/  @P2 LOP3.LUT R2, R2, R23, RZ, 0x3c, !PT ;  /* 0x0000001702022212 */ /* 0x010fc600078e3cff */
[----:B------:R-:W4:Y:S01]  /*0c00*/  @P4 LDG.E R23, desc[UR4][R10.64+0xfc] ;  /* 0x0000fc040a174981 */ /* 0x000f22000c1e1900 */
[----:B------:R-:W-:-:S03]  /*0c10*/  @P2 LOP3.LUT R5, R5, R20, RZ, 0x3c, !PT ;  /* 0x0000001405052212 */ /* 0x000fc600078e3cff */
[----:B------:R-:W4:Y:S01]  /*0c20*/  @P4 LDG.E R20, desc[UR4][R10.64+0xf8] ;  /* 0x0000f8040a144981 */ /* 0x000f22000c1e1900 */
[----:B------:R-:W-:Y:S02]  /*0c30*/  @P3 LOP3.LUT R2, R2, R27, RZ, 0x3c, !PT ;  /* 0x0000001b02023212 */ /* 0x000fe400078e3cff */
[----:B------:R-:W-:Y:S01]  /*0c40*/  @P3 LOP3.LUT R4, R4, R25, RZ, 0x3c, !PT ;  /* 0x0000001904043212 */ /* 0x000fe200078e3cff */
[----:B------:R-:W4:Y:S01]  /*0c50*/  @P5 LDG.E R27, desc[UR4][R10.64+0x110] ;  /* 0x000110040a1b5981 */ /* 0x000f22000c1e1900 */
[----:B------:R-:W-:-:S03]  /*0c60*/  @P3 LOP3.LUT R5, R5, R24, RZ, 0x3c, !PT ;  /* 0x0000001805053212 */ /* 0x000fc600078e3cff */
[----:B------:R-:W4:Y:S04]  /*0c70*/  @P5 LDG.E R25, desc[UR4][R10.64+0x108] ;  /* 0x000108040a195981 */ /* 0x000f28000c1e1900 */
        /* <DEDUP_REMOVED lines=19> */
[----:B------:R-:W-:-:S05]  /*0db0*/  VIADD R19, R19, 0x10 ;  /* 0x0000001013137836 */ /* 0x000fca0000000000 */
[----:B------:R-:W-:Y:S02]  /*0dc0*/  ISETP.NE.AND P1, PT, R19, 0x20, PT ;  /* 0x000000201300780c */ /* 0x000fe40003f25270 */
[----:B------:R-:W-:Y:S02]  /*0dd0*/  @P5 LOP3.LUT R3, R3, R18, RZ, 0x3c, !PT ;  /* 0x0000001203035212 */ /* 0x000fe400078e3cff */
[----:B------:R-:W-:Y:S02]  /*0de0*/  @P6 LOP3.LUT R4, R4, R21, RZ, 0x3c, !PT ;  /* 0x0000001504046212 */ /* 0x000fe400078e3cff */
[----:B---3--:R-:W-:-:S04]  /*0df0*/  @P6 LOP3.LUT R3, R3, R22, RZ, 0x3c, !PT ;  /* 0x0000001603036212 */ /* 0x008fc800078e3cff */
[----:B--2---:R-:W-:Y:S02]  /*0e00*/  @P0 LOP3.LUT R3, R3, R26, RZ, 0x3c, !PT ;  /* 0x0000001a03030212 */ /* 0x004fe400078e3cff */
[----:B----4-:R-:W-:Y:S02]  /*0e10*/  @P6 LOP3.LUT R2, R2, R23, RZ, 0x3c, !PT ;  /* 0x0000001702026212 */ /* 0x010fe400078e3cff */
[----:B------:R-:W-:Y:S02]  /*0e20*/  @P6 LOP3.LUT R5, R5, R20, RZ, 0x3c, !PT ;  /* 0x0000001405056212 */ /* 0x000fe400078e3cff */
[----:B------:R-:W-:Y:S02]  /*0e30*/  @P0 LOP3.LUT R2, R2, R27, RZ, 0x3c, !PT ;  /* 0x0000001b02020212 */ /* 0x000fe400078e3cff */
[----:B------:R-:W-:Y:S02]  /*0e40*/  @P0 LOP3.LUT R4, R4, R25, RZ, 0x3c, !PT ;  /* 0x0000001904040212 */ /* 0x000fe400078e3cff */
[----:B------:R-:W-:Y:S01]  /*0e50*/  @P0 LOP3.LUT R5, R5, R24, RZ, 0x3c, !PT ;  /* 0x0000001805050212 */ /* 0x000fe200078e3cff */
[----:B------:R-:W-:Y:S06]  /*0e60*/  @P1 BRA `(.L_x_88) ;  /* 0xfffffff400481947 */ /* 0x000fec000383ffff */
[----:B------:R-:W-:-:S05]  /*0e70*/  VIADD R17, R17, 0x1 ;  /* 0x0000000111117836 */ /* 0x000fca0000000000 */
[----:B------:R-:W-:-:S13]  /*0e80*/  ISETP.NE.AND P0, PT, R17, 0x5, PT ;  /* 0x000000051100780c */ /* 0x000fda0003f05270 */
[----:B------:R-:W-:Y:S05]  /*0e90*/  @P0 BRA `(.L_x_89) ;  /* 0xfffffff400300947 */ /* 0x000fea000383ffff */
[----:B------:R0:W-:Y:S01]  /*0ea0*/  STG.E.64 desc[UR4][R6.64+0x8], R4 ;  /* 0x0000080406007986 */ /* 0x0001e2000c101b04 */
[----:B------:R-:W-:Y:S01]  /*0eb0*/  VIADD R14, R14, 0x1 ;  /* 0x000000010e0e7836 */ /* 0x000fe20000000000 */
[----:B------:R-:W-:Y:S02]  /*0ec0*/  LOP3.LUT R11, R13, 0x3, RZ, 0xc0, !PT ;  /* 0x000000030d0b7812 */ /* 0x000fe400078ec0ff */
[----:B------:R0:W-:Y:S02]  /*0ed0*/  STG.E.64 desc[UR4][R6.64+0x10], R2 ;  /* 0x0000100206007986 */ /* 0x0001e4000c101b04 */
[----:B------:R-:W-:Y:S02]  /*0ee0*/  ISETP.GE.U32.AND P0, PT, R14, R11, PT ;  /* 0x0000000b0e00720c */ /* 0x000fe40003f06070 */
[----:B------:R0:W-:Y:S11]  /*0ef0*/  STG.E desc[UR4][R6.64+0x4], R15 ;  /* 0x0000040f06007986 */ /* 0x0001f6000c101904 */
[----:B------:R-:W-:Y:S05]  /*0f00*/  @!P0 BRA `(.L_x_90) ;  /* 0xfffffff400048947 */ /* 0x000fea000383ffff */
.L_x_87:
[----:B------:R-:W-:Y:S05]  /*0f10*/  BSYNC.RECONVERGENT B1 ;  /* 0x0000000000017941 */ /* 0x000fea0003800200 */
.L_x_86:
[C---:B------:R-:W-:Y:S01]  /*0f20*/  ISETP.GT.U32.AND P0, PT, R13.reuse, 0x3, PT ;  /* 0x000000030d00780c */ /* 0x040fe20003f04070 */
[----:B------:R-:W-:Y:S01]  /*0f30*/  VIADD R12, R12, 0x1 ;  /* 0x000000010c0c7836 */ /* 0x000fe20000000000 */
[--C-:B------:R-:W-:Y:S02]  /*0f40*/  SHF.R.U64 R13, R13, 0x2, R0.reuse ;  /* 0x000000020d0d7819 */ /* 0x100fe40000001200 */
[----:B------:R-:W-:Y:S02]  /*0f50*/  ISETP.GT.U32.AND.EX P0, PT, R0, RZ, PT, P0 ;  /* 0x000000ff0000720c */ /* 0x000fe40003f04100 */
[----:B------:R-:W-:-:S11]  /*0f60*/  SHF.R.U32.HI R0, RZ, 0x2, R0 ;  /* 0x00000002ff007819 */ /* 0x000fd60000011600 */
[----:B------:R-:W-:Y:S05]  /*0f70*/  @P0 BRA `(.L_x_91) ;  /* 0xfffffff000c80947 */ /* 0x000fea000383ffff */
.L_x_85:
[----:B------:R-:W-:Y:S05]  /*0f80*/  BSYNC.RECONVERGENT B0 ;  /* 0x0000000000007941 */ /* 0x000fea0003800200 */
.L_x_84:
[----:B------:R-:W-:Y:S04]  /*0f90*/  STG.E.64 desc[UR4][R6.64+0x18], RZ ;  /* 0x000018ff06007986 */ /* 0x000fe8000c101b04 */
[----:B------:R-:W-:Y:S04]  /*0fa0*/  STG.E desc[UR4][R6.64+0x20], RZ ;  /* 0x000020ff06007986 */ /* 0x000fe8000c101904 */
[----:B------:R-:W-:Y:S01]  /*0fb0*/  STG.E.64 desc[UR4][R6.64+0x28], RZ ;  /* 0x000028ff06007986 */ /* 0x000fe2000c101b04 */
[----:B------:R-:W-:Y:S05]  /*0fc0*/  EXIT ;  /* 0x000000000000794d */ /* 0x000fea0003800000 */
.L_x_92:
        /* <DEDUP_REMOVED lines=11> */
.L_x_98:


//--------------------- .nv.global.init           --------------------------
	.section	.nv.global.init,"aw",@progbits
	.align	4
.nv.global.init:
	.type		mrg32k3aM1SubSeq,@object
	.size		mrg32k3aM1SubSeq,(mrg32k3aM2SubSeq - mrg32k3aM1SubSeq)
mrg32k3aM1SubSeq:
        /*0000*/ 	.byte	0x0b, 0xcc, 0xee, 0x04, 0x73, 0x29, 0x8b, 0x6f, 0xf6, 0x53, 0x03, 0xf6, 0x23, 0xf6, 0xea, 0xda
        /* <DEDUP_REMOVED lines=125> */
	.type		mrg32k3aM2SubSeq,@object
	.size		mrg32k3aM2SubSeq,(mrg32k3aM1 - mrg32k3aM2SubSeq)
mrg32k3aM2SubSeq:
        /* <DEDUP_REMOVED lines=126> */
	.type		mrg32k3aM1,@object
	.size		mrg32k3aM1,(mrg32k3aM1Seq - mrg32k3aM1)
mrg32k3aM1:
        /* <DEDUP_REMOVED lines=144> */
	.type		mrg32k3aM1Seq,@object
	.size		mrg32k3aM1Seq,(mrg32k3aM2 - mrg32k3aM1Seq)
mrg32k3aM1Seq:
        /* <DEDUP_REMOVED lines=144> */
	.type		mrg32k3aM2,@object
	.size		mrg32k3aM2,(mrg32k3aM2Seq - mrg32k3aM2)
mrg32k3aM2:
        /* <DEDUP_REMOVED lines=144> */
	.type		mrg32k3aM2Seq,@object
	.size		mrg32k3aM2Seq,(precalc_xorwow_matrix - mrg32k3aM2Seq)
mrg32k3aM2Seq:
        /* <DEDUP_REMOVED lines=144> */
	.type		precalc_xorwow_matrix,@object
	.size		precalc_xorwow_matrix,(precalc_xorwow_offset_matrix - precalc_xorwow_matrix)
precalc_xorwow_matrix:
        /* <DEDUP_REMOVED lines=6400> */
	.type		precalc_xorwow_offset_matrix,@object
	.size		precalc_xorwow_offset_matrix,(.L_1 - precalc_xorwow_offset_matrix)
precalc_xorwow_offset_matrix:
        /* <DEDUP_REMOVED lines=6400> */
.L_1:


//--------------------- .nv.shared.reserved.0     --------------------------
	.section	.nv.shared.reserved.0,"aw",@nobits
	.weak		__nv_reservedSMEM_offset_0_alias
	.size		__nv_reservedSMEM_offset_0_alias, 0, 64
	.other		__nv_reservedSMEM_offset_0_alias,@"STO_CUDA_RESERVED_SHARED STV_DEFAULT"
__nv_reservedSMEM_offset_0_alias:
	.zero		0
	.zero		64


//--------------------- .nv.constant0.rgamma_kernel --------------------------
	.section	.nv.constant0.rgamma_kernel,"a",@progbits
	.sectionflags	@""
	.align	4
.nv.constant0.rgamma_kernel:
	.zero		924


//--------------------- .nv.constant0.setup_kernel --------------------------
	.section	.nv.constant0.setup_kernel,"a",@progbits
	.sectionflags	@""
	.align	4
.nv.constant0.setup_kernel:
	.zero		916


//--------------------- SYMBOLS --------------------------

	.type		.nv.reservedSmem.offset0,@object
	.size		.nv.reservedSmem.offset0,0x4
